	.target	sm_100a

	.elftype	@"ET_EXEC"


//--------------------- .note.nv.tkinfo           --------------------------
	.section	.note.nv.tkinfo,"",@"SHT_NOTE"
	.sectionflags	@"SHF_NOTE_NV_TKINFO"
	.tkinfo
        /*0018*/ 	.word	0x00000002
        /*0030*/ 	.string	""
        /*0030*/ 	.string	"ptxas"
        /*0030*/ 	.string	"Cuda compilation tools, release 13.0, V13.0.88"
        /*0030*/ 	.string	"Build cuda_13.0.r13.0/compiler.36424714_0"
        /*0030*/ 	.string	"-arch sm_100a -m 64 "



//--------------------- .note.nv.cuinfo           --------------------------
	.section	.note.nv.cuinfo,"",@"SHT_NOTE"
	.sectionflags	@"SHF_NOTE_NV_CUINFO"
        /*0018*/ 	.short	0x0002
        /*001a*/ 	.short	0x0064
        /*001c*/ 	.short	0x0082
	.zero		2


//--------------------- .nv.info                  --------------------------
	.section	.nv.info,"",@"SHT_CUDA_INFO"
	.align	4


	//----- nvinfo : EIATTR_REGCOUNT
	.align		4
        /*0000*/ 	.byte	0x04, 0x2f
        /*0002*/ 	.short	(.L_19 - .L_18)
	.align		4
.L_18:
        /*0004*/ 	.word	index@(_ZN7cutlass13device_kernelINS_4gemm6kernel13GemmUniversalIN4cute5tupleIJiiiiEEENS1_10collective13CollectiveMmaINS1_35MainloopSm100TmaUmmaWarpSpecializedILi10ELi2ELi4ENS5_IJNS4_1CILi2EEENSA_ILi1EEESC_EEEEENS5_IJNSA_ILi64EEENSA_ILi96EEENSA_ILi128EEEEEEaNS5_IJlSC_lEEEaSJ_NS4_8TiledMMAINS4_8MMA_AtomIJNS4_15SM100_MMA_S8_SSIaaiLi64ELi96ELNS4_4UMMA5MajorE0ELSO_0ELNSN_8SaturateE0EEEEEENS4_6LayoutINS5_IJSC_SC_SC_EEENS5_IJNSA_ILi0EEESU_SU_EEEEENS5_IJNS4_10UnderscoreESX_SX_EEEEENS4_13SM90_TMA_LOADENS4_14ComposedLayoutINS4_7SwizzleILi3ELi4ELi3EEENS4_18smem_ptr_flag_bitsILi8EEENSS_INS5_IJNSA_ILi8EEESH_EEENS5_IJSH_SC_EEEEEEEvNS4_8identityENS4_23SM90_TMA_LOAD_MULTICASTES1A_vS1B_EENS_8epilogue10collective18CollectiveEpilogueINS1E_23Sm100TmaWarpSpecializedILi1ELi1ELi48ELb0ELb0EEEJSI_NS5_IJNSS_ISF_SC_EENSS_ISG_SC_EEEEEaSJ_aSJ_NS1E_6fusion15FusionCallbacksIS1I_NS1M_17LinearCombinationIaiaiLNS_15FloatRoundStyleE2EEESI_S1L_JEEENS4_5SM1004TMEM4LOAD26SM100_TMEM_LOAD_16dp32b16xES10_NS11_INS12_ILi1ELi4ELi3EEES15_NSS_INS5_IJS16_NSA_ILi32EEEEEENS5_IJS1X_SC_EEEEEEENS4_39AutoVectorizingCopyWithAssumedAlignmentILi128EEENS4_14SM90_TMA_STOREES21_S23_S23_EEEvvEEEEvNT_6ParamsE)
        /*0008*/ 	.word	0x00000079


	//----- nvinfo : EIATTR_FRAME_SIZE
	.align		4
.L_19:
        /*000c*/ 	.byte	0x04, 0x11
        /*000e*/ 	.short	(.L_21 - .L_20)
	.align		4
.L_20:
        /*0010*/ 	.word	index@($__internal_2_$__cuda_sm10x_tcgen05_guardrail_trap_unallocated_columns_being_dealloced)
        /*0014*/ 	.word	0x00000000


	//----- nvinfo : EIATTR_FRAME_SIZE
	.align		4
.L_21:
        /*0018*/ 	.byte	0x04, 0x11
        /*001a*/ 	.short	(.L_23 - .L_22)
	.align		4
.L_22:
        /*001c*/ 	.word	index@($__internal_1_$__cuda_sm10x_tcgen05_guardrail_trap_phase_invalid_during_alloc)
        /*0020*/ 	.word	0x00000000


	//----- nvinfo : EIATTR_FRAME_SIZE
	.align		4
.L_23:
        /*0024*/ 	.byte	0x04, 0x11
        /*0026*/ 	.short	(.L_25 - .L_24)
	.align		4
.L_24:
        /*0028*/ 	.word	index@($__internal_0_$__cuda_sm10x_tcgen05_guardrail_trap_col_being_dealloced_not_returned_by_alloc)
        /*002c*/ 	.word	0x00000000


	//----- nvinfo : EIATTR_FRAME_SIZE
	.align		4
.L_25:
        /*0030*/ 	.byte	0x04, 0x11
        /*0032*/ 	.short	(.L_27 - .L_26)
	.align		4
.L_26:
        /*0034*/ 	.word	index@(_ZN7cutlass13device_kernelINS_4gemm6kernel13GemmUniversalIN4cute5tupleIJiiiiEEENS1_10collective13CollectiveMmaINS1_35MainloopSm100TmaUmmaWarpSpecializedILi10ELi2ELi4ENS5_IJNS4_1CILi2EEENSA_ILi1EEESC_EEEEENS5_IJNSA_ILi64EEENSA_ILi96EEENSA_ILi128EEEEEEaNS5_IJlSC_lEEEaSJ_NS4_8TiledMMAINS4_8MMA_AtomIJNS4_15SM100_MMA_S8_SSIaaiLi64ELi96ELNS4_4UMMA5MajorE0ELSO_0ELNSN_8SaturateE0EEEEEENS4_6LayoutINS5_IJSC_SC_SC_EEENS5_IJNSA_ILi0EEESU_SU_EEEEENS5_IJNS4_10UnderscoreESX_SX_EEEEENS4_13SM90_TMA_LOADENS4_14ComposedLayoutINS4_7SwizzleILi3ELi4ELi3EEENS4_18smem_ptr_flag_bitsILi8EEENSS_INS5_IJNSA_ILi8EEESH_EEENS5_IJSH_SC_EEEEEEEvNS4_8identityENS4_23SM90_TMA_LOAD_MULTICASTES1A_vS1B_EENS_8epilogue10collective18CollectiveEpilogueINS1E_23Sm100TmaWarpSpecializedILi1ELi1ELi48ELb0ELb0EEEJSI_NS5_IJNSS_ISF_SC_EENSS_ISG_SC_EEEEEaSJ_aSJ_NS1E_6fusion15FusionCallbacksIS1I_NS1M_17LinearCombinationIaiaiLNS_15FloatRoundStyleE2EEESI_S1L_JEEENS4_5SM1004TMEM4LOAD26SM100_TMEM_LOAD_16dp32b16xES10_NS11_INS12_ILi1ELi4ELi3EEES15_NSS_INS5_IJS16_NSA_ILi32EEEEEENS5_IJS1X_SC_EEEEEEENS4_39AutoVectorizingCopyWithAssumedAlignmentILi128EEENS4_14SM90_TMA_STOREES21_S23_S23_EEEvvEEEEvNT_6ParamsE)
        /*0038*/ 	.word	0x00000000


	//----- nvinfo : EIATTR_MIN_STACK_SIZE
	.align		4
.L_27:
        /*003c*/ 	.byte	0x04, 0x12
        /*003e*/ 	.short	(.L_29 - .L_28)
	.align		4
.L_28:
        /*0040*/ 	.word	index@(_ZN7cutlass13device_kernelINS_4gemm6kernel13GemmUniversalIN4cute5tupleIJiiiiEEENS1_10collective13CollectiveMmaINS1_35MainloopSm100TmaUmmaWarpSpecializedILi10ELi2ELi4ENS5_IJNS4_1CILi2EEENSA_ILi1EEESC_EEEEENS5_IJNSA_ILi64EEENSA_ILi96EEENSA_ILi128EEEEEEaNS5_IJlSC_lEEEaSJ_NS4_8TiledMMAINS4_8MMA_AtomIJNS4_15SM100_MMA_S8_SSIaaiLi64ELi96ELNS4_4UMMA5MajorE0ELSO_0ELNSN_8SaturateE0EEEEEENS4_6LayoutINS5_IJSC_SC_SC_EEENS5_IJNSA_ILi0EEESU_SU_EEEEENS5_IJNS4_10UnderscoreESX_SX_EEEEENS4_13SM90_TMA_LOADENS4_14ComposedLayoutINS4_7SwizzleILi3ELi4ELi3EEENS4_18smem_ptr_flag_bitsILi8EEENSS_INS5_IJNSA_ILi8EEESH_EEENS5_IJSH_SC_EEEEEEEvNS4_8identityENS4_23SM90_TMA_LOAD_MULTICASTES1A_vS1B_EENS_8epilogue10collective18CollectiveEpilogueINS1E_23Sm100TmaWarpSpecializedILi1ELi1ELi48ELb0ELb0EEEJSI_NS5_IJNSS_ISF_SC_EENSS_ISG_SC_EEEEEaSJ_aSJ_NS1E_6fusion15FusionCallbacksIS1I_NS1M_17LinearCombinationIaiaiLNS_15FloatRoundStyleE2EEESI_S1L_JEEENS4_5SM1004TMEM4LOAD26SM100_TMEM_LOAD_16dp32b16xES10_NS11_INS12_ILi1ELi4ELi3EEES15_NSS_INS5_IJS16_NSA_ILi32EEEEEENS5_IJS1X_SC_EEEEEEENS4_39AutoVectorizingCopyWithAssumedAlignmentILi128EEENS4_14SM90_TMA_STOREES21_S23_S23_EEEvvEEEEvNT_6ParamsE)
        /*0044*/ 	.word	0x00000000
.L_29:


//--------------------- .nv.compat                --------------------------
	.section	.nv.compat,"",@"SHT_CUDA_COMPAT_INFO"
	.align	4
        /*0000*/ 	.byte	0x02, 0x09, 0x01, 0x00, 0x02, 0x02, 0x03, 0x00, 0x02, 0x05, 0x06, 0x00, 0x03, 0x07, 0x01, 0x01
        /*0010*/ 	.byte	0x02, 0x03, 0x01, 0x00, 0x02, 0x06, 0x01, 0x00, 0x04, 0x0b, 0x08, 0x00, 0x01, 0x00, 0x00, 0x00
        /*0020*/ 	.byte	0x00, 0x00, 0x00, 0x00


//--------------------- .nv.info._ZN7cutlass13device_kernelINS_4gemm6kernel13GemmUniversalIN4cute5tupleIJiiiiEEENS1_10collective13CollectiveMmaINS1_35MainloopSm100TmaUmmaWarpSpecializedILi10ELi2ELi4ENS5_IJNS4_1CILi2EEENSA_ILi1EEESC_EEEEENS5_IJNSA_ILi64EEENSA_ILi96EEENSA_ILi128EEEEEEaNS5_IJlSC_lEEEaSJ_NS4_8TiledMMAINS4_8MMA_AtomIJNS4_15SM100_MMA_S8_SSIaaiLi64ELi96ELNS4_4UMMA5MajorE0ELSO_0ELNSN_8SaturateE0EEEEEENS4_6LayoutINS5_IJSC_SC_SC_EEENS5_IJNSA_ILi0EEESU_SU_EEEEENS5_IJNS4_10UnderscoreESX_SX_EEEEENS4_13SM90_TMA_LOADENS4_14ComposedLayoutINS4_7SwizzleILi3ELi4ELi3EEENS4_18smem_ptr_flag_bitsILi8EEENSS_INS5_IJNSA_ILi8EEESH_EEENS5_IJSH_SC_EEEEEEEvNS4_8identityENS4_23SM90_TMA_LOAD_MULTICASTES1A_vS1B_EENS_8epilogue10collective18CollectiveEpilogueINS1E_23Sm100TmaWarpSpecializedILi1ELi1ELi48ELb0ELb0EEEJSI_NS5_IJNSS_ISF_SC_EENSS_ISG_SC_EEEEEaSJ_aSJ_NS1E_6fusion15FusionCallbacksIS1I_NS1M_17LinearCombinationIaiaiLNS_15FloatRoundStyleE2EEESI_S1L_JEEENS4_5SM1004TMEM4LOAD26SM100_TMEM_LOAD_16dp32b16xES10_NS11_INS12_ILi1ELi4ELi3EEES15_NSS_INS5_IJS16_NSA_ILi32EEEEEENS5_IJS1X_SC_EEEEEEENS4_39AutoVectorizingCopyWithAssumedAlignmentILi128EEENS4_14SM90_TMA_STOREES21_S23_S23_EEEvvEEEEvNT_6ParamsE --------------------------
	.section	.nv.info._ZN7cutlass13device_kernelINS_4gemm6kernel13GemmUniversalIN4cute5tupleIJiiiiEEENS1_10collective13CollectiveMmaINS1_35MainloopSm100TmaUmmaWarpSpecializedILi10ELi2ELi4ENS5_IJNS4_1CILi2EEENSA_ILi1EEESC_EEEEENS5_IJNSA_ILi64EEENSA_ILi96EEENSA_ILi128EEEEEEaNS5_IJlSC_lEEEaSJ_NS4_8TiledMMAINS4_8MMA_AtomIJNS4_15SM100_MMA_S8_SSIaaiLi64ELi96ELNS4_4UMMA5MajorE0ELSO_0ELNSN_8SaturateE0EEEEEENS4_6LayoutINS5_IJSC_SC_SC_EEENS5_IJNSA_ILi0EEESU_SU_EEEEENS5_IJNS4_10UnderscoreESX_SX_EEEEENS4_13SM90_TMA_LOADENS4_14ComposedLayoutINS4_7SwizzleILi3ELi4ELi3EEENS4_18smem_ptr_flag_bitsILi8EEENSS_INS5_IJNSA_ILi8EEESH_EEENS5_IJSH_SC_EEEEEEEvNS4_8identityENS4_23SM90_TMA_LOAD_MULTICASTES1A_vS1B_EENS_8epilogue10collective18CollectiveEpilogueINS1E_23Sm100TmaWarpSpecializedILi1ELi1ELi48ELb0ELb0EEEJSI_NS5_IJNSS_ISF_SC_EENSS_ISG_SC_EEEEEaSJ_aSJ_NS1E_6fusion15FusionCallbacksIS1I_NS1M_17LinearCombinationIaiaiLNS_15FloatRoundStyleE2EEESI_S1L_JEEENS4_5SM1004TMEM4LOAD26SM100_TMEM_LOAD_16dp32b16xES10_NS11_INS12_ILi1ELi4ELi3EEES15_NSS_INS5_IJS16_NSA_ILi32EEEEEENS5_IJS1X_SC_EEEEEEENS4_39AutoVectorizingCopyWithAssumedAlignmentILi128EEENS4_14SM90_TMA_STOREES21_S23_S23_EEEvvEEEEvNT_6ParamsE,"",@"SHT_CUDA_INFO"
	.sectionflags	@""
	.align	4


	//----- nvinfo : EIATTR_CUDA_API_VERSION
	.align		4
        /*0000*/ 	.byte	0x04, 0x37
        /*0002*/ 	.short	(.L_31 - .L_30)
.L_30:
        /*0004*/ 	.word	0x00000082


	//----- nvinfo : EIATTR_KPARAM_INFO
	.align		4
.L_31:
        /*0008*/ 	.byte	0x04, 0x17
        /*000a*/ 	.short	(.L_33 - .L_32)
.L_32:
        /*000c*/ 	.word	0x00000000
        /*0010*/ 	.short	0x0000
        /*0012*/ 	.short	0x0000
        /*0014*/ 	.byte	0x00, 0xf0, 0x01, 0x20


	//----- nvinfo : EIATTR_AT_ENTRY_FRAGMENTS
	.align		4
.L_33:
        /*0018*/ 	.byte	0x04, 0x4f
        /*001a*/ 	.short	(.L_35 - .L_34)


	//   ....[0]....
.L_34:
        /*001c*/ 	.word	0x00000006


	//----- nvinfo : EIATTR_RESERVED_SMEM_USED
	.align		4
.L_35:
        /*0020*/ 	.byte	0x01, 0x41
	.zero		2


	//----- nvinfo : EIATTR_SPARSE_MMA_MASK
	.align		4
        /*0024*/ 	.byte	0x03, 0x50
        /*0026*/ 	.short	0x0000


	//----- nvinfo : EIATTR_TCGEN05_1CTA_USED
	.align		4
        /*0028*/ 	.byte	0x01, 0x51
	.zero		2


	//----- nvinfo : EIATTR_MAXREG_COUNT
	.align		4
        /*002c*/ 	.byte	0x03, 0x1b
        /*002e*/ 	.short	0x00ff


	//----- nvinfo : EIATTR_NUM_BARRIERS
	.align		4
        /*0030*/ 	.byte	0x02, 0x4c
        /*0032*/ 	.byte	0x07
	.zero		1


	//----- nvinfo : EIATTR_EXTERNS
	.align		4
        /*0034*/ 	.byte	0x04, 0x0f
        /*0036*/ 	.short	(.L_37 - .L_36)


	//   ....[0]....
	.align		4
.L_36:
        /*0038*/ 	.word	index@(__assertfail)


	//----- nvinfo : EIATTR_MERCURY_ISA_VERSION
	.align		4
.L_37:
        /*003c*/ 	.byte	0x03, 0x5f
        /*003e*/ 	.short	0x0101


	//----- nvinfo : EIATTR_INT_WARP_WIDE_INSTR_OFFSETS
	.align		4
        /*0040*/ 	.byte	0x04, 0x31
        /*0042*/ 	.short	(.L_39 - .L_38)


	//   ....[0]....
.L_38:
        /*0044*/ 	.word	0x00004050


	//   ....[1]....
        /*0048*/ 	.word	0x00004080


	//   ....[2]....
        /*004c*/ 	.word	0x000040a0


	//   ....[3]....
        /*0050*/ 	.word	0x00004ca0


	//   ....[4]....
        /*0054*/ 	.word	0x00004dd0


	//   ....[5]....
        /*0058*/ 	.word	0x00004e60


	//   ....[6]....
        /*005c*/ 	.word	0x00004e80


	//----- nvinfo : EIATTR_COOP_GROUP_MASK_REGIDS
	.align		4
.L_39:
        /*0060*/ 	.byte	0x04, 0x29
        /*0062*/ 	.short	(.L_41 - .L_40)


	//   ....[0]....
.L_40:
        /*0064*/ 	.word	0xffffffff


	//   ....[1]....
        /*0068*/ 	.word	0xffffffff


	//   ....[2]....
        /*006c*/ 	.word	0xffffffff


	//   ....[3]....
        /*0070*/ 	.word	0xffffffff


	//   ....[4]....
        /*0074*/ 	.word	0xffffffff


	//   ....[5]....
        /*0078*/ 	.word	0xffffffff


	//   ....[6]....
        /*007c*/ 	.word	0xffffffff


	//   ....[7]....
        /*0080*/ 	.word	0xffffffff


	//   ....[8]....
        /*0084*/ 	.word	0xffffffff


	//   ....[9]....
        /*0088*/ 	.word	0xffffffff


	//   ....[10]....
        /*008c*/ 	.word	0xffffffff


	//   ....[11]....
        /*0090*/ 	.word	0xffffffff


	//   ....[12]....
        /*0094*/ 	.word	0xffffffff


	//   ....[13]....
        /*0098*/ 	.word	0xffffffff


	//----- nvinfo : EIATTR_COOP_GROUP_INSTR_OFFSETS
	.align		4
.L_41:
        /*009c*/ 	.byte	0x04, 0x28
        /*009e*/ 	.short	(.L_43 - .L_42)


	//   ....[0]....
.L_42:
        /*00a0*/ 	.word	0x00000080


	//   ....[1]....
        /*00a4*/ 	.word	0x000004e0


	//   ....[2]....
        /*00a8*/ 	.word	0x00000760


	//   ....[3]....
        /*00ac*/ 	.word	0x000008a0


	//   ....[4]....
        /*00b0*/ 	.word	0x000009a0


	//   ....[5]....
        /*00b4*/ 	.word	0x00000b10


	//   ....[6]....
        /*00b8*/ 	.word	0x00000cb0


	//   ....[7]....
        /*00bc*/ 	.word	0x00000e70


	//   ....[8]....
        /*00c0*/ 	.word	0x00002050


	//   ....[9]....
        /*00c4*/ 	.word	0x00003250


	//   ....[10]....
        /*00c8*/ 	.word	0x00003460


	//   ....[11]....
        /*00cc*/ 	.word	0x00003490


	//   ....[12]....
        /*00d0*/ 	.word	0x00003f30


	//   ....[13]....
        /*00d4*/ 	.word	0x00004160


	//----- nvinfo : EIATTR_VRC_CTA_INIT_COUNT
	.align		4
.L_43:
        /*00d8*/ 	.byte	0x02, 0x4a
        /*00da*/ 	.byte	0x80
	.zero		1


	//----- nvinfo : EIATTR_SYSCALL_OFFSETS
	.align		4
        /*00dc*/ 	.byte	0x04, 0x46
        /*00de*/ 	.short	(.L_45 - .L_44)


	//   ....[0]....
.L_44:
        /*00e0*/ 	.word	0x00005910


	//   ....[1]....
        /*00e4*/ 	.word	0x00005a50


	//   ....[2]....
        /*00e8*/ 	.word	0x00006220


	//   ....[3]....
        /*00ec*/ 	.word	0x000063a0


	//   ....[4]....
        /*00f0*/ 	.word	0x00006520


	//----- nvinfo : EIATTR_MBARRIER_INSTR_OFFSETS
	.align		4
.L_45:
        /*00f4*/ 	.byte	0x04, 0x39
        /*00f6*/ 	.short	(.L_47 - .L_46)


	//   ....[0]....
.L_46:
        /*00f8*/ 	.word	0x00000600
        /*00fc*/ 	.word	0x000000ff
        /*0100*/ 	.word	0x00000000
        /*0104*/ 	.short	0x0100
        /*0106*/ 	.byte	0x04
	.zero		1


	//   ....[1]....
        /*0108*/ 	.word	0x00000610
        /*010c*/ 	.word	0x000000ff
        /*0110*/ 	.word	0x00000050
        /*0114*/ 	.short	0x0100
        /*0116*/ 	.byte	0x04
	.zero		1


	//   ....[2]....
        /*0118*/ 	.word	0x00000620
        /*011c*/ 	.word	0x000000ff
        /*0120*/ 	.word	0x00000008
        /*0124*/ 	.short	0x0100
        /*0126*/ 	.byte	0x04
	.zero		1


	//   ....[3]....
        /*0128*/ 	.word	0x00000630
        /*012c*/ 	.word	0x000000ff
        /*0130*/ 	.word	0x00000058
        /*0134*/ 	.short	0x0100
        /*0136*/ 	.byte	0x04
	.zero		1


	//   ....[4]....
        /*0138*/ 	.word	0x00000640
        /*013c*/ 	.word	0x000000ff
        /*0140*/ 	.word	0x00000010
        /*0144*/ 	.short	0x0100
        /*0146*/ 	.byte	0x04
	.zero		1


	//   ....[5]....
        /*0148*/ 	.word	0x00000650
        /*014c*/ 	.word	0x000000ff
        /*0150*/ 	.word	0x00000060
        /*0154*/ 	.short	0x0100
        /*0156*/ 	.byte	0x04
	.zero		1


	//   ....[6]....
        /*0158*/ 	.word	0x00000660
        /*015c*/ 	.word	0x000000ff
        /*0160*/ 	.word	0x00000018
        /*0164*/ 	.short	0x0100
        /*0166*/ 	.byte	0x04
	.zero		1


	//   ....[7]....
        /*0168*/ 	.word	0x00000670
        /*016c*/ 	.word	0x000000ff
        /*0170*/ 	.word	0x00000068
        /*0174*/ 	.short	0x0100
        /*0176*/ 	.byte	0x04
	.zero		1


	//   ....[8]....
        /*0178*/ 	.word	0x00000680
        /*017c*/ 	.word	0x000000ff
        /*0180*/ 	.word	0x00000020
        /*0184*/ 	.short	0x0100
        /*0186*/ 	.byte	0x04
	.zero		1


	//   ....[9]....
        /*0188*/ 	.word	0x00000690
        /*018c*/ 	.word	0x000000ff
        /*0190*/ 	.word	0x00000070
        /*0194*/ 	.short	0x0100
        /*0196*/ 	.byte	0x04
	.zero		1


	//   ....[10]....
        /*0198*/ 	.word	0x000006a0
        /*019c*/ 	.word	0x000000ff
        /*01a0*/ 	.word	0x00000028
        /*01a4*/ 	.short	0x0100
        /*01a6*/ 	.byte	0x04
	.zero		1


	//   ....[11]....
        /*01a8*/ 	.word	0x000006b0
        /*01ac*/ 	.word	0x000000ff
        /*01b0*/ 	.word	0x00000078
        /*01b4*/ 	.short	0x0100
        /*01b6*/ 	.byte	0x04
	.zero		1


	//   ....[12]....
        /*01b8*/ 	.word	0x000006c0
        /*01bc*/ 	.word	0x000000ff
        /*01c0*/ 	.word	0x00000030
        /*01c4*/ 	.short	0x0100
        /*01c6*/ 	.byte	0x04
	.zero		1


	//   ....[13]....
        /*01c8*/ 	.word	0x000006d0
        /*01cc*/ 	.word	0x000000ff
        /*01d0*/ 	.word	0x00000080
        /*01d4*/ 	.short	0x0100
        /*01d6*/ 	.byte	0x04
	.zero		1


	//   ....[14]....
        /*01d8*/ 	.word	0x000006e0
        /*01dc*/ 	.word	0x000000ff
        /*01e0*/ 	.word	0x00000038
        /*01e4*/ 	.short	0x0100
        /*01e6*/ 	.byte	0x04
	.zero		1


	//   ....[15]....
        /*01e8*/ 	.word	0x000006f0
        /*01ec*/ 	.word	0x000000ff
        /*01f0*/ 	.word	0x00000088
        /*01f4*/ 	.short	0x0100
        /*01f6*/ 	.byte	0x04
	.zero		1


	//   ....[16]....
        /*01f8*/ 	.word	0x00000700
        /*01fc*/ 	.word	0x000000ff
        /*0200*/ 	.word	0x00000040
        /*0204*/ 	.short	0x0100
        /*0206*/ 	.byte	0x04
	.zero		1


	//   ....[17]....
        /*0208*/ 	.word	0x00000710
        /*020c*/ 	.word	0x000000ff
        /*0210*/ 	.word	0x00000090
        /*0214*/ 	.short	0x0100
        /*0216*/ 	.byte	0x04
	.zero		1


	//   ....[18]....
        /*0218*/ 	.word	0x00000720
        /*021c*/ 	.word	0x000000ff
        /*0220*/ 	.word	0x00000048
        /*0224*/ 	.short	0x0100
        /*0226*/ 	.byte	0x04
	.zero		1


	//   ....[19]....
        /*0228*/ 	.word	0x00000730
        /*022c*/ 	.word	0x000000ff
        /*0230*/ 	.word	0x00000098
        /*0234*/ 	.short	0x0100
        /*0236*/ 	.byte	0x04
	.zero		1


	//   ....[20]....
        /*0238*/ 	.word	0x00000870
        /*023c*/ 	.word	0x000000ff
        /*0240*/ 	.word	0x000000a0
        /*0244*/ 	.short	0x0100
        /*0246*/ 	.byte	0x04
	.zero		1


	//   ....[21]....
        /*0248*/ 	.word	0x00000880
        /*024c*/ 	.word	0x000000ff
        /*0250*/ 	.word	0x000000a8
        /*0254*/ 	.short	0x0100
        /*0256*/ 	.byte	0x04
	.zero		1


	//   ....[22]....
        /*0258*/ 	.word	0x00000970
        /*025c*/ 	.word	0x000000ff
        /*0260*/ 	.word	0x000000b0
        /*0264*/ 	.short	0x0100
        /*0266*/ 	.byte	0x06
	.zero		1


	//   ....[23]....
        /*0268*/ 	.word	0x00000980
        /*026c*/ 	.word	0x000000ff
        /*0270*/ 	.word	0x000000b8
        /*0274*/ 	.short	0x0100
        /*0276*/ 	.byte	0x06
	.zero		1


	//   ....[24]....
        /*0278*/ 	.word	0x00000ac0
        /*027c*/ 	.word	0x000000ff
        /*0280*/ 	.word	0x000000c0
        /*0284*/ 	.short	0x0100
        /*0286*/ 	.byte	0x06
	.zero		1


	//   ....[25]....
        /*0288*/ 	.word	0x00000ad0
        /*028c*/ 	.word	0x000000ff
        /*0290*/ 	.word	0x000000d0
        /*0294*/ 	.short	0x0100
        /*0296*/ 	.byte	0x06
	.zero		1


	//   ....[26]....
        /*0298*/ 	.word	0x00000ae0
        /*029c*/ 	.word	0x000000ff
        /*02a0*/ 	.word	0x000000c8
        /*02a4*/ 	.short	0x0100
        /*02a6*/ 	.byte	0x06
	.zero		1


	//   ....[27]....
        /*02a8*/ 	.word	0x00000af0
        /*02ac*/ 	.word	0x000000ff
        /*02b0*/ 	.word	0x000000d8
        /*02b4*/ 	.short	0x0100
        /*02b6*/ 	.byte	0x06
	.zero		1


	//   ....[28]....
        /*02b8*/ 	.word	0x00000c20
        /*02bc*/ 	.word	0x000000ff
        /*02c0*/ 	.word	0x000000e0
        /*02c4*/ 	.short	0x0100
        /*02c6*/ 	.byte	0x04
	.zero		1


	//   ....[29]....
        /*02c8*/ 	.word	0x00000c30
        /*02cc*/ 	.word	0x000000ff
        /*02d0*/ 	.word	0x00000100
        /*02d4*/ 	.short	0x0100
        /*02d6*/ 	.byte	0x04
	.zero		1


	//   ....[30]....
        /*02d8*/ 	.word	0x00000c40
        /*02dc*/ 	.word	0x000000ff
        /*02e0*/ 	.word	0x000000e8
        /*02e4*/ 	.short	0x0100
        /*02e6*/ 	.byte	0x04
	.zero		1


	//   ....[31]....
        /*02e8*/ 	.word	0x00000c50
        /*02ec*/ 	.word	0x000000ff
        /*02f0*/ 	.word	0x00000108
        /*02f4*/ 	.short	0x0100
        /*02f6*/ 	.byte	0x04
	.zero		1


	//   ....[32]....
        /*02f8*/ 	.word	0x00000c60
        /*02fc*/ 	.word	0x000000ff
        /*0300*/ 	.word	0x000000f0
        /*0304*/ 	.short	0x0100
        /*0306*/ 	.byte	0x04
	.zero		1


	//   ....[33]....
        /*0308*/ 	.word	0x00000c70
        /*030c*/ 	.word	0x000000ff
        /*0310*/ 	.word	0x00000110
        /*0314*/ 	.short	0x0100
        /*0316*/ 	.byte	0x04
	.zero		1


	//   ....[34]....
        /*0318*/ 	.word	0x00000c80
        /*031c*/ 	.word	0x000000ff
        /*0320*/ 	.word	0x000000f8
        /*0324*/ 	.short	0x0100
        /*0326*/ 	.byte	0x04
	.zero		1


	//   ....[35]....
        /*0328*/ 	.word	0x00000c90
        /*032c*/ 	.word	0x000000ff
        /*0330*/ 	.word	0x00000118
        /*0334*/ 	.short	0x0100
        /*0336*/ 	.byte	0x04
	.zero		1


	//   ....[36]....
        /*0338*/ 	.word	0x00000d80
        /*033c*/ 	.word	0x000000ff
        /*0340*/ 	.word	0x00000120
        /*0344*/ 	.short	0x0100
        /*0346*/ 	.byte	0x04
	.zero		1


	//   ....[37]....
        /*0348*/ 	.word	0x00000d90
        /*034c*/ 	.word	0x000000ff
        /*0350*/ 	.word	0x00000130
        /*0354*/ 	.short	0x0100
        /*0356*/ 	.byte	0x04
	.zero		1


	//   ....[38]....
        /*0358*/ 	.word	0x00000da0
        /*035c*/ 	.word	0x000000ff
        /*0360*/ 	.word	0x00000128
        /*0364*/ 	.short	0x0100
        /*0366*/ 	.byte	0x04
	.zero		1


	//   ....[39]....
        /*0368*/ 	.word	0x00000db0
        /*036c*/ 	.word	0x000000ff
        /*0370*/ 	.word	0x00000138
        /*0374*/ 	.short	0x0100
        /*0376*/ 	.byte	0x04
	.zero		1


	//   ....[40]....
        /*0378*/ 	.word	0x000018d0
        /*037c*/ 	.word	0x00000000
        /*0380*/ 	.word	0x00000130
        /*0384*/ 	.short	0x010a
        /*0386*/ 	.byte	0xff
	.zero		1


	//   ....[41]....
        /*0388*/ 	.word	0x00001900
        /*038c*/ 	.word	0x00000000
        /*0390*/ 	.word	0x00000120
        /*0394*/ 	.short	0x0101
        /*0396*/ 	.byte	0xff
	.zero		1


	//   ....[42]....
        /*0398*/ 	.word	0x000019d0
        /*039c*/ 	.word	0x000000ff
        /*03a0*/ 	.word	0x00000050
        /*03a4*/ 	.short	0x010a
        /*03a6*/ 	.byte	0x05
	.zero		1


	//   ....[43]....
        /*03a8*/ 	.word	0x00001a50
        /*03ac*/ 	.word	0x000000ff
        /*03b0*/ 	.word	0x00000050
        /*03b4*/ 	.short	0x010a
        /*03b6*/ 	.byte	0x21
	.zero		1


	//   ....[44]....
        /*03b8*/ 	.word	0x00001be0
        /*03bc*/ 	.word	0x000000ff
        /*03c0*/ 	.word	0x00000050
        /*03c4*/ 	.short	0x010a
        /*03c6*/ 	.byte	0x08
	.zero		1


	//   ....[45]....
        /*03c8*/ 	.word	0x00001d00
        /*03cc*/ 	.word	0x000000ff
        /*03d0*/ 	.word	0x000000b8
        /*03d4*/ 	.short	0x0101
        /*03d6*/ 	.byte	0x07
	.zero		1


	//   ....[46]....
        /*03d8*/ 	.word	0x00001d20
        /*03dc*/ 	.word	0x000000ff
        /*03e0*/ 	.word	0x00000050
        /*03e4*/ 	.short	0x010a
        /*03e6*/ 	.byte	0x05
	.zero		1


	//   ....[47]....
        /*03e8*/ 	.word	0x00001da0
        /*03ec*/ 	.word	0x000000ff
        /*03f0*/ 	.word	0x00000050
        /*03f4*/ 	.short	0x010a
        /*03f6*/ 	.byte	0x11
	.zero		1


	//   ....[48]....
        /*03f8*/ 	.word	0x00001f30
        /*03fc*/ 	.word	0x000000ff
        /*0400*/ 	.word	0x00000050
        /*0404*/ 	.short	0x010a
        /*0406*/ 	.byte	0x08
	.zero		1


	//   ....[49]....
        /*0408*/ 	.word	0x00002080
        /*040c*/ 	.word	0x00000003
        /*0410*/ 	.word	0x000000c0
        /*0414*/ 	.short	0x010a
        /*0416*/ 	.byte	0xff
	.zero		1


	//   ....[50]....
        /*0418*/ 	.word	0x000021d0
        /*041c*/ 	.word	0x00000000
        /*0420*/ 	.word	0x00000000
        /*0424*/ 	.short	0x0101
        /*0426*/ 	.byte	0xff
	.zero		1


	//   ....[51]....
        /*0428*/ 	.word	0x00002770
        /*042c*/ 	.word	0x000000ff
        /*0430*/ 	.word	0x00000000
        /*0434*/ 	.short	0x010a
        /*0436*/ 	.byte	0x04
	.zero		1


	//   ....[52]....
        /*0438*/ 	.word	0x00002800
        /*043c*/ 	.word	0x000000ff
        /*0440*/ 	.word	0x00000000
        /*0444*/ 	.short	0x010a
        /*0446*/ 	.byte	0x05
	.zero		1


	//   ....[53]....
        /*0448*/ 	.word	0x00002890
        /*044c*/ 	.word	0x000000ff
        /*0450*/ 	.word	0x00000000
        /*0454*/ 	.short	0x010a
        /*0456*/ 	.byte	0x05
	.zero		1


	//   ....[54]....
        /*0458*/ 	.word	0x00002920
        /*045c*/ 	.word	0x000000ff
        /*0460*/ 	.word	0x00000000
        /*0464*/ 	.short	0x010a
        /*0466*/ 	.byte	0x05
	.zero		1


	//   ....[55]....
        /*0468*/ 	.word	0x000029b0
        /*046c*/ 	.word	0x000000ff
        /*0470*/ 	.word	0x00000000
        /*0474*/ 	.short	0x010a
        /*0476*/ 	.byte	0x05
	.zero		1


	//   ....[56]....
        /*0478*/ 	.word	0x00002a40
        /*047c*/ 	.word	0x000000ff
        /*0480*/ 	.word	0x00000000
        /*0484*/ 	.short	0x010a
        /*0486*/ 	.byte	0x05
	.zero		1


	//   ....[57]....
        /*0488*/ 	.word	0x00002ad0
        /*048c*/ 	.word	0x000000ff
        /*0490*/ 	.word	0x00000000
        /*0494*/ 	.short	0x010a
        /*0496*/ 	.byte	0x05
	.zero		1


	//   ....[58]....
        /*0498*/ 	.word	0x00002b60
        /*049c*/ 	.word	0x000000ff
        /*04a0*/ 	.word	0x00000000
        /*04a4*/ 	.short	0x010a
        /*04a6*/ 	.byte	0x05
	.zero		1


	//   ....[59]....
        /*04a8*/ 	.word	0x00002bf0
        /*04ac*/ 	.word	0x000000ff
        /*04b0*/ 	.word	0x00000000
        /*04b4*/ 	.short	0x010a
        /*04b6*/ 	.byte	0x05
	.zero		1


	//   ....[60]....
        /*04b8*/ 	.word	0x00002c90
        /*04bc*/ 	.word	0x00000000
        /*04c0*/ 	.word	0x00000000
        /*04c4*/ 	.short	0x010a
        /*04c6*/ 	.byte	0xff
	.zero		1


	//   ....[61]....
        /*04c8*/ 	.word	0x00002db0
        /*04cc*/ 	.word	0x00000002
        /*04d0*/ 	.word	0x00000120
        /*04d4*/ 	.short	0x010a
        /*04d6*/ 	.byte	0xff
	.zero		1


	//   ....[62]....
        /*04d8*/ 	.word	0x00002e20
        /*04dc*/ 	.word	0x00000002
        /*04e0*/ 	.word	0x00000000
        /*04e4*/ 	.short	0x0101
        /*04e6*/ 	.byte	0xff
	.zero		1


	//   ....[63]....
        /*04e8*/ 	.word	0x00002e40
        /*04ec*/ 	.word	0x000000ff
        /*04f0*/ 	.word	0x000000d0
        /*04f4*/ 	.short	0x010a
        /*04f6*/ 	.byte	0x04
	.zero		1


	//   ....[64]....
        /*04f8*/ 	.word	0x00002f60
        /*04fc*/ 	.word	0x00000002
        /*0500*/ 	.word	0x000000c0
        /*0504*/ 	.short	0x010a
        /*0506*/ 	.byte	0xff
	.zero		1


	//   ....[65]....
        /*0508*/ 	.word	0x00003060
        /*050c*/ 	.word	0x00000002
        /*0510*/ 	.word	0x00000000
        /*0514*/ 	.short	0x0101
        /*0516*/ 	.byte	0xff
	.zero		1


	//   ....[66]....
        /*0518*/ 	.word	0x000030f0
        /*051c*/ 	.word	0x000000ff
        /*0520*/ 	.word	0x000000d0
        /*0524*/ 	.short	0x0106
        /*0526*/ 	.byte	0x04
	.zero		1


	//   ....[67]....
        /*0528*/ 	.word	0x00003110
        /*052c*/ 	.word	0x000000ff
        /*0530*/ 	.word	0x000000d0
        /*0534*/ 	.short	0x010a
        /*0536*/ 	.byte	0x04
	.zero		1


	//   ....[68]....
        /*0538*/ 	.word	0x000031a0
        /*053c*/ 	.word	0x000000ff
        /*0540*/ 	.word	0x000000d0
        /*0544*/ 	.short	0x0106
        /*0546*/ 	.byte	0x07
	.zero		1


	//   ....[69]....
        /*0548*/ 	.word	0x000031e0
        /*054c*/ 	.word	0x00000000
        /*0550*/ 	.word	0x000000d0
        /*0554*/ 	.short	0x010a
        /*0556*/ 	.byte	0xff
	.zero		1


	//   ....[70]....
        /*0558*/ 	.word	0x00003730
        /*055c*/ 	.word	0x00000000
        /*0560*/ 	.word	0x000000c0
        /*0564*/ 	.short	0x010a
        /*0566*/ 	.byte	0xff
	.zero		1


	//   ....[71]....
        /*0568*/ 	.word	0x00003830
        /*056c*/ 	.word	0x00000003
        /*0570*/ 	.word	0x00000000
        /*0574*/ 	.short	0x0101
        /*0576*/ 	.byte	0xff
	.zero		1


	//   ....[72]....
        /*0578*/ 	.word	0x00003840
        /*057c*/ 	.word	0x000000ff
        /*0580*/ 	.word	0x00000000
        /*0584*/ 	.short	0x010a
        /*0586*/ 	.byte	0x05
	.zero		1


	//   ....[73]....
        /*0588*/ 	.word	0x000038b0
        /*058c*/ 	.word	0x000000ff
        /*0590*/ 	.word	0x00000100
        /*0594*/ 	.short	0x010a
        /*0596*/ 	.byte	0x1f
	.zero		1


	//   ....[74]....
        /*0598*/ 	.word	0x00003980
        /*059c*/ 	.word	0x000000ff
        /*05a0*/ 	.word	0x00000000
        /*05a4*/ 	.short	0x010a
        /*05a6*/ 	.byte	0x07
	.zero		1


	//   ....[75]....
        /*05a8*/ 	.word	0x00003ac0
        /*05ac*/ 	.word	0x000000ff
        /*05b0*/ 	.word	0x00000000
        /*05b4*/ 	.short	0x010a
        /*05b6*/ 	.byte	0x06
	.zero		1


	//   ....[76]....
        /*05b8*/ 	.word	0x00003d60
        /*05bc*/ 	.word	0x000000ff
        /*05c0*/ 	.word	0x00000000
        /*05c4*/ 	.short	0x010a
        /*05c6*/ 	.byte	0x04
	.zero		1


	//   ....[77]....
        /*05c8*/ 	.word	0x00003df0
        /*05cc*/ 	.word	0x000000ff
        /*05d0*/ 	.word	0x00000000
        /*05d4*/ 	.short	0x010a
        /*05d6*/ 	.byte	0x05
	.zero		1


	//   ....[78]....
        /*05d8*/ 	.word	0x00003e80
        /*05dc*/ 	.word	0x000000ff
        /*05e0*/ 	.word	0x00000000
        /*05e4*/ 	.short	0x010a
        /*05e6*/ 	.byte	0x05
	.zero		1


	//   ....[79]....
        /*05e8*/ 	.word	0x00003f10
        /*05ec*/ 	.word	0x000000ff
        /*05f0*/ 	.word	0x00000000
        /*05f4*/ 	.short	0x010a
        /*05f6*/ 	.byte	0x04
	.zero		1


	//   ....[80]....
        /*05f8*/ 	.word	0x00004400
        /*05fc*/ 	.word	0x00000003
        /*0600*/ 	.word	0x000000c0
        /*0604*/ 	.short	0x010a
        /*0606*/ 	.byte	0xff
	.zero		1


	//   ....[81]....
        /*0608*/ 	.word	0x00004570
        /*060c*/ 	.word	0x00000000
        /*0610*/ 	.word	0x00000000
        /*0614*/ 	.short	0x0101
        /*0616*/ 	.byte	0xff
	.zero		1


	//   ....[82]....
        /*0618*/ 	.word	0x00004a30
        /*061c*/ 	.word	0x000000ff
        /*0620*/ 	.word	0x000000b8
        /*0624*/ 	.short	0x010a
        /*0626*/ 	.byte	0x15
	.zero		1


	//   ....[83]....
        /*0628*/ 	.word	0x00004bc0
        /*062c*/ 	.word	0x000000ff
        /*0630*/ 	.word	0x000000a8
        /*0634*/ 	.short	0x010a
        /*0636*/ 	.byte	0x15
	.zero		1


	//   ....[84]....
        /*0638*/ 	.word	0x00004ea0
        /*063c*/ 	.word	0x000000ff
        /*0640*/ 	.word	0x000000a0
        /*0644*/ 	.short	0x010b
        /*0646*/ 	.byte	0x15
	.zero		1


	//   ....[85]....
        /*0648*/ 	.word	0x00004eb0
        /*064c*/ 	.word	0x000000ff
        /*0650*/ 	.word	0x00000000
        /*0654*/ 	.short	0x0101
        /*0656*/ 	.byte	0x30
	.zero		1


	//   ....[86]....
        /*0658*/ 	.word	0x00004ef0
        /*065c*/ 	.word	0x00000000
        /*0660*/ 	.word	0x000000a8
        /*0664*/ 	.short	0x010a
        /*0666*/ 	.byte	0xff
	.zero		1


	//   ....[87]....
        /*0668*/ 	.word	0x000051d0
        /*066c*/ 	.word	0x00000008
        /*0670*/ 	.word	0x000000c0
        /*0674*/ 	.short	0x010a
        /*0676*/ 	.byte	0xff
	.zero		1


	//   ....[88]....
        /*0678*/ 	.word	0x00005350
        /*067c*/ 	.word	0x00000000
        /*0680*/ 	.word	0x00000000
        /*0684*/ 	.short	0x0101
        /*0686*/ 	.byte	0xff
	.zero		1


	//   ....[89]....
        /*0688*/ 	.word	0x00005dd0
        /*068c*/ 	.word	0x000000ff
        /*0690*/ 	.word	0x000000a0
        /*0694*/ 	.short	0x010a
        /*0696*/ 	.byte	0x2c
	.zero		1


	//   ....[90]....
        /*0698*/ 	.word	0x00005de0
        /*069c*/ 	.word	0x00000011
        /*06a0*/ 	.word	0x000000e0
        /*06a4*/ 	.short	0x010a
        /*06a6*/ 	.byte	0xff
	.zero		1


	//   ....[91]....
        /*06a8*/ 	.word	0x00005f50
        /*06ac*/ 	.word	0x000000ff
        /*06b0*/ 	.word	0x000000a0
        /*06b4*/ 	.short	0x010a
        /*06b6*/ 	.byte	0x2c
	.zero		1


	//   ....[92]....
        /*06b8*/ 	.word	0x00006040
        /*06bc*/ 	.word	0x000000ff
        /*06c0*/ 	.word	0x00000000
        /*06c4*/ 	.short	0x0101
        /*06c6*/ 	.byte	0x04
	.zero		1


	//   ....[93]....
        /*06c8*/ 	.word	0x00006100
        /*06cc*/ 	.word	0x00000011
        /*06d0*/ 	.word	0x000000e0
        /*06d4*/ 	.short	0x010a
        /*06d6*/ 	.byte	0xff
	.zero		1


	//   ....[94]....
        /*06d8*/ 	.word	0x00007250
        /*06dc*/ 	.word	0x000000ff
        /*06e0*/ 	.word	0x00000000
        /*06e4*/ 	.short	0x0101
        /*06e6*/ 	.byte	0x04
	.zero		1


	//   ....[95]....
        /*06e8*/ 	.word	0x000075a0
        /*06ec*/ 	.word	0x00000000
        /*06f0*/ 	.word	0x00000130
        /*06f4*/ 	.short	0x010a
        /*06f6*/ 	.byte	0xff
	.zero		1


	//   ....[96]....
        /*06f8*/ 	.word	0x00007600
        /*06fc*/ 	.word	0x00000000
        /*0700*/ 	.word	0x00000050
        /*0704*/ 	.short	0x010a
        /*0706*/ 	.byte	0xff
	.zero		1


	//   ....[97]....
        /*0708*/ 	.word	0x00007660
        /*070c*/ 	.word	0x00000000
        /*0710*/ 	.word	0x00000050
        /*0714*/ 	.short	0x010a
        /*0716*/ 	.byte	0xff
	.zero		1


	//   ....[98]....
        /*0718*/ 	.word	0x000076b0
        /*071c*/ 	.word	0x00000003
        /*0720*/ 	.word	0x000000c0
        /*0724*/ 	.short	0x010a
        /*0726*/ 	.byte	0xff
	.zero		1


	//   ....[99]....
        /*0728*/ 	.word	0x00007710
        /*072c*/ 	.word	0x00000000
        /*0730*/ 	.word	0x00000000
        /*0734*/ 	.short	0x010a
        /*0736*/ 	.byte	0xff
	.zero		1


	//   ....[100]....
        /*0738*/ 	.word	0x00007770
        /*073c*/ 	.word	0x00000000
        /*0740*/ 	.word	0x00000000
        /*0744*/ 	.short	0x010a
        /*0746*/ 	.byte	0xff
	.zero		1


	//   ....[101]....
        /*0748*/ 	.word	0x000077d0
        /*074c*/ 	.word	0x00000000
        /*0750*/ 	.word	0x00000000
        /*0754*/ 	.short	0x010a
        /*0756*/ 	.byte	0xff
	.zero		1


	//   ....[102]....
        /*0758*/ 	.word	0x00007830
        /*075c*/ 	.word	0x00000000
        /*0760*/ 	.word	0x00000000
        /*0764*/ 	.short	0x010a
        /*0766*/ 	.byte	0xff
	.zero		1


	//   ....[103]....
        /*0768*/ 	.word	0x00007890
        /*076c*/ 	.word	0x00000000
        /*0770*/ 	.word	0x00000000
        /*0774*/ 	.short	0x010a
        /*0776*/ 	.byte	0xff
	.zero		1


	//   ....[104]....
        /*0778*/ 	.word	0x000078f0
        /*077c*/ 	.word	0x00000000
        /*0780*/ 	.word	0x00000000
        /*0784*/ 	.short	0x010a
        /*0786*/ 	.byte	0xff
	.zero		1


	//   ....[105]....
        /*0788*/ 	.word	0x00007950
        /*078c*/ 	.word	0x00000000
        /*0790*/ 	.word	0x00000000
        /*0794*/ 	.short	0x010a
        /*0796*/ 	.byte	0xff
	.zero		1


	//   ....[106]....
        /*0798*/ 	.word	0x000079b0
        /*079c*/ 	.word	0x00000000
        /*07a0*/ 	.word	0x00000000
        /*07a4*/ 	.short	0x010a
        /*07a6*/ 	.byte	0xff
	.zero		1


	//   ....[107]....
        /*07a8*/ 	.word	0x00007a10
        /*07ac*/ 	.word	0x00000000
        /*07b0*/ 	.word	0x00000000
        /*07b4*/ 	.short	0x010a
        /*07b6*/ 	.byte	0xff
	.zero		1


	//   ....[108]....
        /*07b8*/ 	.word	0x00007a60
        /*07bc*/ 	.word	0x00000002
        /*07c0*/ 	.word	0x00000120
        /*07c4*/ 	.short	0x010a
        /*07c6*/ 	.byte	0xff
	.zero		1


	//   ....[109]....
        /*07c8*/ 	.word	0x00007ac0
        /*07cc*/ 	.word	0x00000002
        /*07d0*/ 	.word	0x000000d0
        /*07d4*/ 	.short	0x010a
        /*07d6*/ 	.byte	0xff
	.zero		1


	//   ....[110]....
        /*07d8*/ 	.word	0x00007b10
        /*07dc*/ 	.word	0x00000002
        /*07e0*/ 	.word	0x000000c0
        /*07e4*/ 	.short	0x010a
        /*07e6*/ 	.byte	0xff
	.zero		1


	//   ....[111]....
        /*07e8*/ 	.word	0x00007b70
        /*07ec*/ 	.word	0x00000000
        /*07f0*/ 	.word	0x000000d0
        /*07f4*/ 	.short	0x010a
        /*07f6*/ 	.byte	0xff
	.zero		1


	//   ....[112]....
        /*07f8*/ 	.word	0x00007bc0
        /*07fc*/ 	.word	0x00000000
        /*0800*/ 	.word	0x000000c0
        /*0804*/ 	.short	0x010a
        /*0806*/ 	.byte	0xff
	.zero		1


	//   ....[113]....
        /*0808*/ 	.word	0x00007c20
        /*080c*/ 	.word	0x00000002
        /*0810*/ 	.word	0x00000100
        /*0814*/ 	.short	0x010a
        /*0816*/ 	.byte	0xff
	.zero		1


	//   ....[114]....
        /*0818*/ 	.word	0x00007c80
        /*081c*/ 	.word	0x00000000
        /*0820*/ 	.word	0x00000000
        /*0824*/ 	.short	0x010a
        /*0826*/ 	.byte	0xff
	.zero		1


	//   ....[115]....
        /*0828*/ 	.word	0x00007ce0
        /*082c*/ 	.word	0x00000000
        /*0830*/ 	.word	0x00000000
        /*0834*/ 	.short	0x010a
        /*0836*/ 	.byte	0xff
	.zero		1


	//   ....[116]....
        /*0838*/ 	.word	0x00007d40
        /*083c*/ 	.word	0x00000000
        /*0840*/ 	.word	0x00000000
        /*0844*/ 	.short	0x010a
        /*0846*/ 	.byte	0xff
	.zero		1


	//   ....[117]....
        /*0848*/ 	.word	0x00007da0
        /*084c*/ 	.word	0x00000000
        /*0850*/ 	.word	0x00000000
        /*0854*/ 	.short	0x010a
        /*0856*/ 	.byte	0xff
	.zero		1


	//   ....[118]....
        /*0858*/ 	.word	0x00007e00
        /*085c*/ 	.word	0x00000000
        /*0860*/ 	.word	0x00000000
        /*0864*/ 	.short	0x010a
        /*0866*/ 	.byte	0xff
	.zero		1


	//   ....[119]....
        /*0868*/ 	.word	0x00007e50
        /*086c*/ 	.word	0x00000003
        /*0870*/ 	.word	0x000000c0
        /*0874*/ 	.short	0x010a
        /*0876*/ 	.byte	0xff
	.zero		1


	//   ....[120]....
        /*0878*/ 	.word	0x00007eb0
        /*087c*/ 	.word	0x00000000
        /*0880*/ 	.word	0x000000b8
        /*0884*/ 	.short	0x010a
        /*0886*/ 	.byte	0xff
	.zero		1


	//   ....[121]....
        /*0888*/ 	.word	0x00007f10
        /*088c*/ 	.word	0x00000000
        /*0890*/ 	.word	0x000000a8
        /*0894*/ 	.short	0x010a
        /*0896*/ 	.byte	0xff
	.zero		1


	//   ....[122]....
        /*0898*/ 	.word	0x00007f60
        /*089c*/ 	.word	0x00000008
        /*08a0*/ 	.word	0x000000c0
        /*08a4*/ 	.short	0x010a
        /*08a6*/ 	.byte	0xff
	.zero		1


	//   ....[123]....
        /*08a8*/ 	.word	0x00007fc0
        /*08ac*/ 	.word	0x00000000
        /*08b0*/ 	.word	0x000000a0
        /*08b4*/ 	.short	0x010a
        /*08b6*/ 	.byte	0xff
	.zero		1


	//   ....[124]....
        /*08b8*/ 	.word	0x00008010
        /*08bc*/ 	.word	0x00000011
        /*08c0*/ 	.word	0x000000e0
        /*08c4*/ 	.short	0x010a
        /*08c6*/ 	.byte	0xff
	.zero		1


	//----- nvinfo : EIATTR_NUM_MBARRIERS
	.align		4
.L_47:
        /*08c8*/ 	.byte	0x03, 0x38
        /*08ca*/ 	.short	0x0028


	//----- nvinfo : EIATTR_EXIT_INSTR_OFFSETS
	.align		4
        /*08cc*/ 	.byte	0x04, 0x1c
        /*08ce*/ 	.short	(.L_49 - .L_48)


	//   ....[0]....
.L_48:
        /*08d0*/ 	.word	0x00002cc0


	//   ....[1]....
        /*08d4*/ 	.word	0x000031b0


	//   ....[2]....
        /*08d8*/ 	.word	0x00003210


	//   ....[3]....
        /*08dc*/ 	.word	0x00004170


	//   ....[4]....
        /*08e0*/ 	.word	0x00004f20


	//   ....[5]....
        /*08e4*/ 	.word	0x00004f60


	//   ....[6]....
        /*08e8*/ 	.word	0x00007590


	//----- nvinfo : EIATTR_MAX_THREADS
	.align		4
.L_49:
        /*08ec*/ 	.byte	0x04, 0x05
        /*08ee*/ 	.short	(.L_51 - .L_50)
.L_50:
        /*08f0*/ 	.word	0x00000100
        /*08f4*/ 	.word	0x00000001
        /*08f8*/ 	.word	0x00000001


	//----- nvinfo : EIATTR_CRS_STACK_SIZE
	.align		4
.L_51:
        /*08fc*/ 	.byte	0x04, 0x1e
        /*08fe*/ 	.short	(.L_53 - .L_52)
.L_52:
        /*0900*/ 	.word	0x00000000


	//----- nvinfo : EIATTR_CBANK_PARAM_SIZE
	.align		4
.L_53:
        /*0904*/ 	.byte	0x03, 0x19
        /*0906*/ 	.short	0x0800


	//----- nvinfo : EIATTR_PARAM_CBANK
	.align		4
        /*0908*/ 	.byte	0x04, 0x0a
        /*090a*/ 	.short	(.L_55 - .L_54)
	.align		4
.L_54:
        /*090c*/ 	.word	index@(.nv.constant0._ZN7cutlass13device_kernelINS_4gemm6kernel13GemmUniversalIN4cute5tupleIJiiiiEEENS1_10collective13CollectiveMmaINS1_35MainloopSm100TmaUmmaWarpSpecializedILi10ELi2ELi4ENS5_IJNS4_1CILi2EEENSA_ILi1EEESC_EEEEENS5_IJNSA_ILi64EEENSA_ILi96EEENSA_ILi128EEEEEEaNS5_IJlSC_lEEEaSJ_NS4_8TiledMMAINS4_8MMA_AtomIJNS4_15SM100_MMA_S8_SSIaaiLi64ELi96ELNS4_4UMMA5MajorE0ELSO_0ELNSN_8SaturateE0EEEEEENS4_6LayoutINS5_IJSC_SC_SC_EEENS5_IJNSA_ILi0EEESU_SU_EEEEENS5_IJNS4_10UnderscoreESX_SX_EEEEENS4_13SM90_TMA_LOADENS4_14ComposedLayoutINS4_7SwizzleILi3ELi4ELi3EEENS4_18smem_ptr_flag_bitsILi8EEENSS_INS5_IJNSA_ILi8EEESH_EEENS5_IJSH_SC_EEEEEEEvNS4_8identityENS4_23SM90_TMA_LOAD_MULTICASTES1A_vS1B_EENS_8epilogue10collective18CollectiveEpilogueINS1E_23Sm100TmaWarpSpecializedILi1ELi1ELi48ELb0ELb0EEEJSI_NS5_IJNSS_ISF_SC_EENSS_ISG_SC_EEEEEaSJ_aSJ_NS1E_6fusion15FusionCallbacksIS1I_NS1M_17LinearCombinationIaiaiLNS_15FloatRoundStyleE2EEESI_S1L_JEEENS4_5SM1004TMEM4LOAD26SM100_TMEM_LOAD_16dp32b16xES10_NS11_INS12_ILi1ELi4ELi3EEES15_NSS_INS5_IJS16_NSA_ILi32EEEEEENS5_IJS1X_SC_EEEEEEENS4_39AutoVectorizingCopyWithAssumedAlignmentILi128EEENS4_14SM90_TMA_STOREES21_S23_S23_EEEvvEEEEvNT_6ParamsE)
        /*0910*/ 	.short	0x0380
        /*0912*/ 	.short	0x0800


	//----- nvinfo : EIATTR_SW_WAR
	.align		4
.L_55:
        /*0914*/ 	.byte	0x04, 0x36
        /*0916*/ 	.short	(.L_57 - .L_56)
.L_56:
        /*0918*/ 	.word	0x00000008
.L_57:


//--------------------- .nv.callgraph             --------------------------
	.section	.nv.callgraph,"",@"SHT_CUDA_CALLGRAPH"
	.align	4
	.sectionentsize	8
	.align		4
        /*0000*/ 	.word	0x00000000
	.align		4
        /*0004*/ 	.word	0xffffffff
	.align		4
        /*0008*/ 	.word	index@(_ZN7cutlass13device_kernelINS_4gemm6kernel13GemmUniversalIN4cute5tupleIJiiiiEEENS1_10collective13CollectiveMmaINS1_35MainloopSm100TmaUmmaWarpSpecializedILi10ELi2ELi4ENS5_IJNS4_1CILi2EEENSA_ILi1EEESC_EEEEENS5_IJNSA_ILi64EEENSA_ILi96EEENSA_ILi128EEEEEEaNS5_IJlSC_lEEEaSJ_NS4_8TiledMMAINS4_8MMA_AtomIJNS4_15SM100_MMA_S8_SSIaaiLi64ELi96ELNS4_4UMMA5MajorE0ELSO_0ELNSN_8SaturateE0EEEEEENS4_6LayoutINS5_IJSC_SC_SC_EEENS5_IJNSA_ILi0EEESU_SU_EEEEENS5_IJNS4_10UnderscoreESX_SX_EEEEENS4_13SM90_TMA_LOADENS4_14ComposedLayoutINS4_7SwizzleILi3ELi4ELi3EEENS4_18smem_ptr_flag_bitsILi8EEENSS_INS5_IJNSA_ILi8EEESH_EEENS5_IJSH_SC_EEEEEEEvNS4_8identityENS4_23SM90_TMA_LOAD_MULTICASTES1A_vS1B_EENS_8epilogue10collective18CollectiveEpilogueINS1E_23Sm100TmaWarpSpecializedILi1ELi1ELi48ELb0ELb0EEEJSI_NS5_IJNSS_ISF_SC_EENSS_ISG_SC_EEEEEaSJ_aSJ_NS1E_6fusion15FusionCallbacksIS1I_NS1M_17LinearCombinationIaiaiLNS_15FloatRoundStyleE2EEESI_S1L_JEEENS4_5SM1004TMEM4LOAD26SM100_TMEM_LOAD_16dp32b16xES10_NS11_INS12_ILi1ELi4ELi3EEES15_NSS_INS5_IJS16_NSA_ILi32EEEEEENS5_IJS1X_SC_EEEEEEENS4_39AutoVectorizingCopyWithAssumedAlignmentILi128EEENS4_14SM90_TMA_STOREES21_S23_S23_EEEvvEEEEvNT_6ParamsE)
	.align		4
        /*000c*/ 	.word	index@(__assertfail)
	.align		4
        /*0010*/ 	.word	0x00000000
	.align		4
        /*0014*/ 	.word	0xfffffffe
	.align		4
        /*0018*/ 	.word	0x00000000
	.align		4
        /*001c*/ 	.word	0xfffffffd
	.align		4
        /*0020*/ 	.word	0x00000000
	.align		4
        /*0024*/ 	.word	0xfffffffc


//--------------------- .nv.constant4             --------------------------
	.section	.nv.constant4,"a",@progbits
	.align	8
	.align		8
.nv.constant4:
        /*0000*/ 	.dword	__assertfail
	.align		8
        /*0008*/ 	.dword	__unnamed_1
	.align		8
        /*0010*/ 	.dword	__unnamed_2
	.align		8
        /*0018*/ 	.dword	_ZN40_INTERNAL_396fb4d0_4_k_cu_6c6be3e0_183374cuda3std3__45__cpo5beginE
	.align		8
        /*0020*/ 	.dword	_ZN40_INTERNAL_396fb4d0_4_k_cu_6c6be3e0_183374cuda3std3__45__cpo3endE
	.align		8
        /*0028*/ 	.dword	_ZN40_INTERNAL_396fb4d0_4_k_cu_6c6be3e0_183374cuda3std3__45__cpo6cbeginE
	.align		8
        /*0030*/ 	.dword	_ZN40_INTERNAL_396fb4d0_4_k_cu_6c6be3e0_183374cuda3std3__45__cpo4cendE
	.align		8
        /*0038*/ 	.dword	_ZN40_INTERNAL_396fb4d0_4_k_cu_6c6be3e0_183374cuda3std3__442_GLOBAL__N__396fb4d0_4_k_cu_6c6be3e0_183376ignoreE
	.align		8
        /*0040*/ 	.dword	_ZN40_INTERNAL_396fb4d0_4_k_cu_6c6be3e0_183374cuda3std3__419piecewise_constructE
	.align		8
        /*0048*/ 	.dword	_ZN40_INTERNAL_396fb4d0_4_k_cu_6c6be3e0_183374cuda3std3__48in_placeE
	.align		8
        /*0050*/ 	.dword	_ZN40_INTERNAL_396fb4d0_4_k_cu_6c6be3e0_183374cuda3std6ranges3__45__cpo4swapE
	.align		8
        /*0058*/ 	.dword	_ZN40_INTERNAL_396fb4d0_4_k_cu_6c6be3e0_183374cuda3std6ranges3__45__cpo9iter_moveE
	.align		8
        /*0060*/ 	.dword	_ZN40_INTERNAL_396fb4d0_4_k_cu_6c6be3e0_183374cute7productE
	.align		8
        /*0068*/ 	.dword	_ZN40_INTERNAL_396fb4d0_4_k_cu_6c6be3e0_183374cute1_E
	.align		8
        /*0070*/ 	.dword	$str$25
	.align		8
        /*0078*/ 	.dword	$str$26
	.align		8
        /*0080*/ 	.dword	$str$27
	.align		8
        /*0088*/ 	.dword	$str$28


//--------------------- .text._ZN7cutlass13device_kernelINS_4gemm6kernel13GemmUniversalIN4cute5tupleIJiiiiEEENS1_10collective13CollectiveMmaINS1_35MainloopSm100TmaUmmaWarpSpecializedILi10ELi2ELi4ENS5_IJNS4_1CILi2EEENSA_ILi1EEESC_EEEEENS5_IJNSA_ILi64EEENSA_ILi96EEENSA_ILi128EEEEEEaNS5_IJlSC_lEEEaSJ_NS4_8TiledMMAINS4_8MMA_AtomIJNS4_15SM100_MMA_S8_SSIaaiLi64ELi96ELNS4_4UMMA5MajorE0ELSO_0ELNSN_8SaturateE0EEEEEENS4_6LayoutINS5_IJSC_SC_SC_EEENS5_IJNSA_ILi0EEESU_SU_EEEEENS5_IJNS4_10UnderscoreESX_SX_EEEEENS4_13SM90_TMA_LOADENS4_14ComposedLayoutINS4_7SwizzleILi3ELi4ELi3EEENS4_18smem_ptr_flag_bitsILi8EEENSS_INS5_IJNSA_ILi8EEESH_EEENS5_IJSH_SC_EEEEEEEvNS4_8identityENS4_23SM90_TMA_LOAD_MULTICASTES1A_vS1B_EENS_8epilogue10collective18CollectiveEpilogueINS1E_23Sm100TmaWarpSpecializedILi1ELi1ELi48ELb0ELb0EEEJSI_NS5_IJNSS_ISF_SC_EENSS_ISG_SC_EEEEEaSJ_aSJ_NS1E_6fusion15FusionCallbacksIS1I_NS1M_17LinearCombinationIaiaiLNS_15FloatRoundStyleE2EEESI_S1L_JEEENS4_5SM1004TMEM4LOAD26SM100_TMEM_LOAD_16dp32b16xES10_NS11_INS12_ILi1ELi4ELi3EEES15_NSS_INS5_IJS16_NSA_ILi32EEEEEENS5_IJS1X_SC_EEEEEEENS4_39AutoVectorizingCopyWithAssumedAlignmentILi128EEENS4_14SM90_TMA_STOREES21_S23_S23_EEEvvEEEEvNT_6ParamsE --------------------------
	.section	.text._ZN7cutlass13device_kernelINS_4gemm6kernel13GemmUniversalIN4cute5tupleIJiiiiEEENS1_10collective13CollectiveMmaINS1_35MainloopSm100TmaUmmaWarpSpecializedILi10ELi2ELi4ENS5_IJNS4_1CILi2EEENSA_ILi1EEESC_EEEEENS5_IJNSA_ILi64EEENSA_ILi96EEENSA_ILi128EEEEEEaNS5_IJlSC_lEEEaSJ_NS4_8TiledMMAINS4_8MMA_AtomIJNS4_15SM100_MMA_S8_SSIaaiLi64ELi96ELNS4_4UMMA5MajorE0ELSO_0ELNSN_8SaturateE0EEEEEENS4_6LayoutINS5_IJSC_SC_SC_EEENS5_IJNSA_ILi0EEESU_SU_EEEEENS5_IJNS4_10UnderscoreESX_SX_EEEEENS4_13SM90_TMA_LOADENS4_14ComposedLayoutINS4_7SwizzleILi3ELi4ELi3EEENS4_18smem_ptr_flag_bitsILi8EEENSS_INS5_IJNSA_ILi8EEESH_EEENS5_IJSH_SC_EEEEEEEvNS4_8identityENS4_23SM90_TMA_LOAD_MULTICASTES1A_vS1B_EENS_8epilogue10collective18CollectiveEpilogueINS1E_23Sm100TmaWarpSpecializedILi1ELi1ELi48ELb0ELb0EEEJSI_NS5_IJNSS_ISF_SC_EENSS_ISG_SC_EEEEEaSJ_aSJ_NS1E_6fusion15FusionCallbacksIS1I_NS1M_17LinearCombinationIaiaiLNS_15FloatRoundStyleE2EEESI_S1L_JEEENS4_5SM1004TMEM4LOAD26SM100_TMEM_LOAD_16dp32b16xES10_NS11_INS12_ILi1ELi4ELi3EEES15_NSS_INS5_IJS16_NSA_ILi32EEEEEENS5_IJS1X_SC_EEEEEEENS4_39AutoVectorizingCopyWithAssumedAlignmentILi128EEENS4_14SM90_TMA_STOREES21_S23_S23_EEEvvEEEEvNT_6ParamsE,"ax",@progbits
	.align	128
.text._ZN7cutlass13device_kernelINS_4gemm6kernel13GemmUniversalIN4cute5tupleIJiiiiEEENS1_10collective13CollectiveMmaINS1_35MainloopSm100TmaUmmaWarpSpecializedILi10ELi2ELi4ENS5_IJNS4_1CILi2EEENSA_ILi1EEESC_EEEEENS5_IJNSA_ILi64EEENSA_ILi96EEENSA_ILi128EEEEEEaNS5_IJlSC_lEEEaSJ_NS4_8TiledMMAINS4_8MMA_AtomIJNS4_15SM100_MMA_S8_SSIaaiLi64ELi96ELNS4_4UMMA5MajorE0ELSO_0ELNSN_8SaturateE0EEEEEENS4_6LayoutINS5_IJSC_SC_SC_EEENS5_IJNSA_ILi0EEESU_SU_EEEEENS5_IJNS4_10UnderscoreESX_SX_EEEEENS4_13SM90_TMA_LOADENS4_14ComposedLayoutINS4_7SwizzleILi3ELi4ELi3EEENS4_18smem_ptr_flag_bitsILi8EEENSS_INS5_IJNSA_ILi8EEESH_EEENS5_IJSH_SC_EEEEEEEvNS4_8identityENS4_23SM90_TMA_LOAD_MULTICASTES1A_vS1B_EENS_8epilogue10collective18CollectiveEpilogueINS1E_23Sm100TmaWarpSpecializedILi1ELi1ELi48ELb0ELb0EEEJSI_NS5_IJNSS_ISF_SC_EENSS_ISG_SC_EEEEEaSJ_aSJ_NS1E_6fusion15FusionCallbacksIS1I_NS1M_17LinearCombinationIaiaiLNS_15FloatRoundStyleE2EEESI_S1L_JEEENS4_5SM1004TMEM4LOAD26SM100_TMEM_LOAD_16dp32b16xES10_NS11_INS12_ILi1ELi4ELi3EEES15_NSS_INS5_IJS16_NSA_ILi32EEEEEENS5_IJS1X_SC_EEEEEEENS4_39AutoVectorizingCopyWithAssumedAlignmentILi128EEENS4_14SM90_TMA_STOREES21_S23_S23_EEEvvEEEEvNT_6ParamsE:
        .type           _ZN7cutlass13device_kernelINS_4gemm6kernel13GemmUniversalIN4cute5tupleIJiiiiEEENS1_10collective13CollectiveMmaINS1_35MainloopSm100TmaUmmaWarpSpecializedILi10ELi2ELi4ENS5_IJNS4_1CILi2EEENSA_ILi1EEESC_EEEEENS5_IJNSA_ILi64EEENSA_ILi96EEENSA_ILi128EEEEEEaNS5_IJlSC_lEEEaSJ_NS4_8TiledMMAINS4_8MMA_AtomIJNS4_15SM100_MMA_S8_SSIaaiLi64ELi96ELNS4_4UMMA5MajorE0ELSO_0ELNSN_8SaturateE0EEEEEENS4_6LayoutINS5_IJSC_SC_SC_EEENS5_IJNSA_ILi0EEESU_SU_EEEEENS5_IJNS4_10UnderscoreESX_SX_EEEEENS4_13SM90_TMA_LOADENS4_14ComposedLayoutINS4_7SwizzleILi3ELi4ELi3EEENS4_18smem_ptr_flag_bitsILi8EEENSS_INS5_IJNSA_ILi8EEESH_EEENS5_IJSH_SC_EEEEEEEvNS4_8identityENS4_23SM90_TMA_LOAD_MULTICASTES1A_vS1B_EENS_8epilogue10collective18CollectiveEpilogueINS1E_23Sm100TmaWarpSpecializedILi1ELi1ELi48ELb0ELb0EEEJSI_NS5_IJNSS_ISF_SC_EENSS_ISG_SC_EEEEEaSJ_aSJ_NS1E_6fusion15FusionCallbacksIS1I_NS1M_17LinearCombinationIaiaiLNS_15FloatRoundStyleE2EEESI_S1L_JEEENS4_5SM1004TMEM4LOAD26SM100_TMEM_LOAD_16dp32b16xES10_NS11_INS12_ILi1ELi4ELi3EEES15_NSS_INS5_IJS16_NSA_ILi32EEEEEENS5_IJS1X_SC_EEEEEEENS4_39AutoVectorizingCopyWithAssumedAlignmentILi128EEENS4_14SM90_TMA_STOREES21_S23_S23_EEEvvEEEEvNT_6ParamsE,@function
        .size           _ZN7cutlass13device_kernelINS_4gemm6kernel13GemmUniversalIN4cute5tupleIJiiiiEEENS1_10collective13CollectiveMmaINS1_35MainloopSm100TmaUmmaWarpSpecializedILi10ELi2ELi4ENS5_IJNS4_1CILi2EEENSA_ILi1EEESC_EEEEENS5_IJNSA_ILi64EEENSA_ILi96EEENSA_ILi128EEEEEEaNS5_IJlSC_lEEEaSJ_NS4_8TiledMMAINS4_8MMA_AtomIJNS4_15SM100_MMA_S8_SSIaaiLi64ELi96ELNS4_4UMMA5MajorE0ELSO_0ELNSN_8SaturateE0EEEEEENS4_6LayoutINS5_IJSC_SC_SC_EEENS5_IJNSA_ILi0EEESU_SU_EEEEENS5_IJNS4_10UnderscoreESX_SX_EEEEENS4_13SM90_TMA_LOADENS4_14ComposedLayoutINS4_7SwizzleILi3ELi4ELi3EEENS4_18smem_ptr_flag_bitsILi8EEENSS_INS5_IJNSA_ILi8EEESH_EEENS5_IJSH_SC_EEEEEEEvNS4_8identityENS4_23SM90_TMA_LOAD_MULTICASTES1A_vS1B_EENS_8epilogue10collective18CollectiveEpilogueINS1E_23Sm100TmaWarpSpecializedILi1ELi1ELi48ELb0ELb0EEEJSI_NS5_IJNSS_ISF_SC_EENSS_ISG_SC_EEEEEaSJ_aSJ_NS1E_6fusion15FusionCallbacksIS1I_NS1M_17LinearCombinationIaiaiLNS_15FloatRoundStyleE2EEESI_S1L_JEEENS4_5SM1004TMEM4LOAD26SM100_TMEM_LOAD_16dp32b16xES10_NS11_INS12_ILi1ELi4ELi3EEES15_NSS_INS5_IJS16_NSA_ILi32EEEEEENS5_IJS1X_SC_EEEEEEENS4_39AutoVectorizingCopyWithAssumedAlignmentILi128EEENS4_14SM90_TMA_STOREES21_S23_S23_EEEvvEEEEvNT_6ParamsE,(.L_x_156 - _ZN7cutlass13device_kernelINS_4gemm6kernel13GemmUniversalIN4cute5tupleIJiiiiEEENS1_10collective13CollectiveMmaINS1_35MainloopSm100TmaUmmaWarpSpecializedILi10ELi2ELi4ENS5_IJNS4_1CILi2EEENSA_ILi1EEESC_EEEEENS5_IJNSA_ILi64EEENSA_ILi96EEENSA_ILi128EEEEEEaNS5_IJlSC_lEEEaSJ_NS4_8TiledMMAINS4_8MMA_AtomIJNS4_15SM100_MMA_S8_SSIaaiLi64ELi96ELNS4_4UMMA5MajorE0ELSO_0ELNSN_8SaturateE0EEEEEENS4_6LayoutINS5_IJSC_SC_SC_EEENS5_IJNSA_ILi0EEESU_SU_EEEEENS5_IJNS4_10UnderscoreESX_SX_EEEEENS4_13SM90_TMA_LOADENS4_14ComposedLayoutINS4_7SwizzleILi3ELi4ELi3EEENS4_18smem_ptr_flag_bitsILi8EEENSS_INS5_IJNSA_ILi8EEESH_EEENS5_IJSH_SC_EEEEEEEvNS4_8identityENS4_23SM90_TMA_LOAD_MULTICASTES1A_vS1B_EENS_8epilogue10collective18CollectiveEpilogueINS1E_23Sm100TmaWarpSpecializedILi1ELi1ELi48ELb0ELb0EEEJSI_NS5_IJNSS_ISF_SC_EENSS_ISG_SC_EEEEEaSJ_aSJ_NS1E_6fusion15FusionCallbacksIS1I_NS1M_17LinearCombinationIaiaiLNS_15FloatRoundStyleE2EEESI_S1L_JEEENS4_5SM1004TMEM4LOAD26SM100_TMEM_LOAD_16dp32b16xES10_NS11_INS12_ILi1ELi4ELi3EEES15_NSS_INS5_IJS16_NSA_ILi32EEEEEENS5_IJS1X_SC_EEEEEEENS4_39AutoVectorizingCopyWithAssumedAlignmentILi128EEENS4_14SM90_TMA_STOREES21_S23_S23_EEEvvEEEEvNT_6ParamsE)
        .other          _ZN7cutlass13device_kernelINS_4gemm6kernel13GemmUniversalIN4cute5tupleIJiiiiEEENS1_10collective13CollectiveMmaINS1_35MainloopSm100TmaUmmaWarpSpecializedILi10ELi2ELi4ENS5_IJNS4_1CILi2EEENSA_ILi1EEESC_EEEEENS5_IJNSA_ILi64EEENSA_ILi96EEENSA_ILi128EEEEEEaNS5_IJlSC_lEEEaSJ_NS4_8TiledMMAINS4_8MMA_AtomIJNS4_15SM100_MMA_S8_SSIaaiLi64ELi96ELNS4_4UMMA5MajorE0ELSO_0ELNSN_8SaturateE0EEEEEENS4_6LayoutINS5_IJSC_SC_SC_EEENS5_IJNSA_ILi0EEESU_SU_EEEEENS5_IJNS4_10UnderscoreESX_SX_EEEEENS4_13SM90_TMA_LOADENS4_14ComposedLayoutINS4_7SwizzleILi3ELi4ELi3EEENS4_18smem_ptr_flag_bitsILi8EEENSS_INS5_IJNSA_ILi8EEESH_EEENS5_IJSH_SC_EEEEEEEvNS4_8identityENS4_23SM90_TMA_LOAD_MULTICASTES1A_vS1B_EENS_8epilogue10collective18CollectiveEpilogueINS1E_23Sm100TmaWarpSpecializedILi1ELi1ELi48ELb0ELb0EEEJSI_NS5_IJNSS_ISF_SC_EENSS_ISG_SC_EEEEEaSJ_aSJ_NS1E_6fusion15FusionCallbacksIS1I_NS1M_17LinearCombinationIaiaiLNS_15FloatRoundStyleE2EEESI_S1L_JEEENS4_5SM1004TMEM4LOAD26SM100_TMEM_LOAD_16dp32b16xES10_NS11_INS12_ILi1ELi4ELi3EEES15_NSS_INS5_IJS16_NSA_ILi32EEEEEENS5_IJS1X_SC_EEEEEEENS4_39AutoVectorizingCopyWithAssumedAlignmentILi128EEENS4_14SM90_TMA_STOREES21_S23_S23_EEEvvEEEEvNT_6ParamsE,@"STO_CUDA_ENTRY STV_DEFAULT"
_ZN7cutlass13device_kernelINS_4gemm6kernel13GemmUniversalIN4cute5tupleIJiiiiEEENS1_10collective13CollectiveMmaINS1_35MainloopSm100TmaUmmaWarpSpecializedILi10ELi2ELi4ENS5_IJNS4_1CILi2EEENSA_ILi1EEESC_EEEEENS5_IJNSA_ILi64EEENSA_ILi96EEENSA_ILi128EEEEEEaNS5_IJlSC_lEEEaSJ_NS4_8TiledMMAINS4_8MMA_AtomIJNS4_15SM100_MMA_S8_SSIaaiLi64ELi96ELNS4_4UMMA5MajorE0ELSO_0ELNSN_8SaturateE0EEEEEENS4_6LayoutINS5_IJSC_SC_SC_EEENS5_IJNSA_ILi0EEESU_SU_EEEEENS5_IJNS4_10UnderscoreESX_SX_EEEEENS4_13SM90_TMA_LOADENS4_14ComposedLayoutINS4_7SwizzleILi3ELi4ELi3EEENS4_18smem_ptr_flag_bitsILi8EEENSS_INS5_IJNSA_ILi8EEESH_EEENS5_IJSH_SC_EEEEEEEvNS4_8identityENS4_23SM90_TMA_LOAD_MULTICASTES1A_vS1B_EENS_8epilogue10collective18CollectiveEpilogueINS1E_23Sm100TmaWarpSpecializedILi1ELi1ELi48ELb0ELb0EEEJSI_NS5_IJNSS_ISF_SC_EENSS_ISG_SC_EEEEEaSJ_aSJ_NS1E_6fusion15FusionCallbacksIS1I_NS1M_17LinearCombinationIaiaiLNS_15FloatRoundStyleE2EEESI_S1L_JEEENS4_5SM1004TMEM4LOAD26SM100_TMEM_LOAD_16dp32b16xES10_NS11_INS12_ILi1ELi4ELi3EEES15_NSS_INS5_IJS16_NSA_ILi32EEEEEENS5_IJS1X_SC_EEEEEEENS4_39AutoVectorizingCopyWithAssumedAlignmentILi128EEENS4_14SM90_TMA_STOREES21_S23_S23_EEEvvEEEEvNT_6ParamsE:
[----:B------:R-:W1:Y:S01]  /*0000*/  LDC R1, c[0x0][0x37c] ;  /* 0x0000df00ff017b82 */ /* 0x000e620000000800 */
[----:B------:R-:W2:Y:S01]  /*0010*/  S2R R110, SR_TID.X ;  /* 0x00000000006e7919 */ /* 0x000ea20000002100 */
[----:B------:R-:W3:Y:S01]  /*0020*/  LDCU.64 UR8, c[0x0][0x890] ;  /* 0x00011200ff0877ac */ /* 0x000ee20008000a00 */
[----:B------:R-:W-:Y:S02]  /*0030*/  PRMT R112, RZ, 0x7610, R112 ;  /* 0x00007610ff707816 */ /* 0x000fe40000000070 */
[----:B------:R-:W-:Y:S01]  /*0040*/  ELECT P3, URZ, PT ;  /* 0x0000000000ff782f */ /* 0x000fe20003860000 */
[----:B---3--:R-:W-:-:S04]  /*0050*/  UISETP.NE.U32.AND UP0, UPT, UR8, URZ, UPT ;  /* 0x000000ff0800728c */ /* 0x008fc8000bf05070 */
[----:B------:R-:W-:Y:S01]  /*0060*/  UISETP.NE.AND.EX UP0, UPT, UR9, URZ, UPT, UP0 ;  /* 0x000000ff0900728c */ /* 0x000fe2000bf05300 */
[----:B--2---:R-:W-:-:S05]  /*0070*/  SHF.R.U32.HI R113, RZ, 0x5, R110 ;  /* 0x00000005ff717819 */ /* 0x004fca000001166e */
[----:B------:R-:W2:Y:S02]  /*0080*/  SHFL.IDX PT, R0, R113, RZ, 0x1f ;  /* 0x00001fff71007589 */ /* 0x000ea400000e0000 */
[----:B--2---:R-:W-:Y:S01]  /*0090*/  R2UR UR20, R0 ;  /* 0x00000000001472ca */ /* 0x004fe200000e0000 */
[----:B-1----:R-:W-:-:S14]  /*00a0*/  BRA.U UP0, `(.L_x_0) ;  /* 0x0000000100307547 */ /* 0x002fdc000b800000 */
[----:B------:R-:W1:Y:S02]  /*00b0*/  LDCU.64 UR4, c[0x0][0x888] ;  /* 0x00011100ff0477ac */ /* 0x000e640008000a00 */
[----:B-1----:R-:W-:-:S04]  /*00c0*/  UISETP.NE.U32.AND UP0, UPT, UR4, URZ, UPT ;  /* 0x000000ff0400728c */ /* 0x002fc8000bf05070 */
[----:B------:R-:W-:-:S09]  /*00d0*/  UISETP.NE.AND.EX UP0, UPT, UR5, URZ, UPT, UP0 ;  /* 0x000000ff0500728c */ /* 0x000fd2000bf05300 */
[----:B------:R-:W-:Y:S05]  /*00e0*/  BRA.U !UP0, `(.L_x_1) ;  /* 0x0000000108147547 */ /* 0x000fea000b800000 */
[----:B------:R-:W1:Y:S01]  /*00f0*/  LDC.64 R58, c[0x0][0x888] ;  /* 0x00022200ff3a7b82 */ /* 0x000e620000000a00 */
[----:B------:R-:W1:Y:S02]  /*0100*/  LDCU.64 UR4, c[0x0][0x358] ;  /* 0x00006b00ff0477ac */ /* 0x000e640008000a00 */
[----:B-1----:R1:W5:Y:S01]  /*0110*/  LDG.E R58, desc[UR4][R58.64] ;  /* 0x000000043a3a7981 */ /* 0x002362000c1e1900 */
[----:B------:R-:W-:Y:S01]  /*0120*/  HFMA2 R112, -RZ, RZ, 0, 5.9604644775390625e-08 ;  /* 0x00000001ff707431 */ /* 0x000fe200000001ff */
[----:B------:R-:W-:Y:S05]  /*0130*/  BRA `(.L_x_0) ;  /* 0x00000000000c7947 */ /* 0x000fea0003800000 */
.L_x_1:
[----:B------:R-:W1:Y:S01]  /*0140*/  LDCU UR4, c[0x0][0x880] ;  /* 0x00011000ff0477ac */ /* 0x000e620008000800 */
[----:B------:R-:W-:Y:S01]  /*0150*/  HFMA2 R112, -RZ, RZ, 0, 5.9604644775390625e-08 ;  /* 0x00000001ff707431 */ /* 0x000fe200000001ff */
[----:B-1----:R-:W-:-:S07]  /*0160*/  MOV R58, UR4 ;  /* 0x00000004003a7c02 */ /* 0x002fce0008000f00 */
.L_x_0:
[----:B------:R-:W2:Y:S02]  /*0170*/  LDCU.64 UR4, c[0x0][0x8b0] ;  /* 0x00011600ff0477ac */ /* 0x000ea40008000a00 */
[----:B--2---:R-:W-:-:S04]  /*0180*/  UISETP.NE.U32.AND UP0, UPT, UR4, URZ, UPT ;  /* 0x000000ff0400728c */ /* 0x004fc8000bf05070 */
[----:B------:R-:W-:-:S09]  /*0190*/  UISETP.NE.AND.EX UP0, UPT, UR5, URZ, UPT, UP0 ;  /* 0x000000ff0500728c */ /* 0x000fd2000bf05300 */
[----:B------:R-:W-:Y:S05]  /*01a0*/  BRA.U UP0, `(.L_x_2) ;  /* 0x0000000100287547 */ /* 0x000fea000b800000 */
[----:B------:R-:W2:Y:S02]  /*01b0*/  LDCU.64 UR4, c[0x0][0x8a8] ;  /* 0x00011500ff0477ac */ /* 0x000ea40008000a00 */
[----:B--2---:R-:W-:-:S04]  /*01c0*/  UISETP.NE.U32.AND UP0, UPT, UR4, URZ, UPT ;  /* 0x000000ff0400728c */ /* 0x004fc8000bf05070 */
[----:B------:R-:W-:-:S09]  /*01d0*/  UISETP.NE.AND.EX UP0, UPT, UR5, URZ, UPT, UP0 ;  /* 0x000000ff0500728c */ /* 0x000fd2000bf05300 */
[----:B------:R-:W-:Y:S05]  /*01e0*/  BRA.U !UP0, `(.L_x_3) ;  /* 0x0000000108107547 */ /* 0x000fea000b800000 */
[----:B------:R-:W2:Y:S01]  /*01f0*/  LDC.64 R2, c[0x0][0x8a8] ;  /* 0x00022a00ff027b82 */ /* 0x000ea20000000a00 */
[----:B------:R-:W2:Y:S02]  /*0200*/  LDCU.64 UR4, c[0x0][0x358] ;  /* 0x00006b00ff0477ac */ /* 0x000ea40008000a00 */
[----:B--2---:R2:W5:Y:S01]  /*0210*/  LDG.E R57, desc[UR4][R2.64] ;  /* 0x0000000402397981 */ /* 0x004562000c1e1900 */
[----:B------:R-:W-:Y:S05]  /*0220*/  BRA `(.L_x_2) ;  /* 0x0000000000087947 */ /* 0x000fea0003800000 */
.L_x_3:
[----:B------:R-:W2:Y:S02]  /*0230*/  LDCU UR4, c[0x0][0x8a0] ;  /* 0x00011400ff0477ac */ /* 0x000ea40008000800 */
[----:B--2---:R-:W-:Y:S02]  /*0240*/  MOV R57, UR4 ;  /* 0x0000000400397c02 */ /* 0x004fe40008000f00 */
.L_x_2:
[----:B------:R-:W-:Y:S01]  /*0250*/  IMAD.U32 R0, RZ, RZ, UR20 ;  /* 0x00000014ff007e24 */ /* 0x000fe2000f8e00ff */
[----:B------:R-:W-:Y:S04]  /*0260*/  BSSY.RECONVERGENT B0, `(.L_x_4) ;  /* 0x000000c000007945 */ /* 0x000fe80003800200 */
[C---:B------:R-:W-:Y:S02]  /*0270*/  ISETP.NE.OR P1, PT, R0.reuse, 0x1, !P3 ;  /* 0x000000010000780c */ /* 0x040fe40005f25670 */
[----:B------:R-:W-:-:S11]  /*0280*/  ISETP.NE.OR P0, PT, R0, 0x3, !P3 ;  /* 0x000000030000780c */ /* 0x000fd60005f05670 */
[----:B------:R-:W-:Y:S05]  /*0290*/  @P1 BRA `(.L_x_5) ;  /* 0x0000000000201947 */ /* 0x000fea0003800000 */
[----:B------:R-:W3:Y:S02]  /*02a0*/  LDCU.64 UR4, c[0x0][0x348] ;  /* 0x00006900ff0477ac */ /* 0x000ee40008000a00 */
[----:B---3--:R-:W-:Y:S02]  /*02b0*/  UIADD3 UR6, UP1, UPT, UR4, 0x80, URZ ;  /* 0x0000008004067890 */ /* 0x008fe4000ff3e0ff */
[----:B------:R-:W-:Y:S02]  /*02c0*/  UIADD3 UR4, UP0, UPT, UR4, 0x180, URZ ;  /* 0x0000018004047890 */ /* 0x000fe4000ff1e0ff */
[----:B------:R-:W-:Y:S02]  /*02d0*/  UIADD3.X UR7, UPT, UPT, URZ, UR5, URZ, UP1, !UPT ;  /* 0x00000005ff077290 */ /* 0x000fe40008ffe4ff */
[----:B------:R-:W-:-:S07]  /*02e0*/  UIADD3.X UR5, UPT, UPT, URZ, UR5, URZ, UP0, !UPT ;  /* 0x00000005ff057290 */ /* 0x000fce00087fe4ff */
[----:B------:R3:W-:Y:S02]  /*02f0*/  UTMACCTL.PF [UR6] ;  /* 0x00000000060079b9 */ /* 0x0007e40008040000 */
[----:B------:R3:W-:Y:S02]  /*0300*/  UTMACCTL.PF [UR4] ;  /* 0x00000000040079b9 */ /* 0x0007e40008040000 */
[----:B---3--:R-:W-:Y:S01]  /*0310*/  NOP ;  /* 0x0000000000007918 */ /* 0x008fe20000000000 */
.L_x_5:
[----:B------:R-:W-:Y:S05]  /*0320*/  BSYNC.RECONVERGENT B0 ;  /* 0x0000000000007941 */ /* 0x000fea0003800200 */
.L_x_4:
[----:B------:R-:W-:Y:S04]  /*0330*/  BSSY.RECONVERGENT B0, `(.L_x_6) ;  /* 0x000000a000007945 */ /* 0x000fe80003800200 */
        /* <DEDUP_REMOVED lines=9> */
.L_x_7:
[----:B------:R-:W-:Y:S05]  /*03d0*/  BSYNC.RECONVERGENT B0 ;  /* 0x0000000000007941 */ /* 0x000fea0003800200 */
.L_x_6:
[----:B------:R-:W3:Y:S01]  /*03e0*/  LDCU.64 UR4, c[0x0][0x888] ;  /* 0x00011100ff0477ac */ /* 0x000ee20008000a00 */
[----:B------:R-:W-:Y:S02]  /*03f0*/  UISETP.EQ.U32.AND UP2, UPT, UR8, URZ, UPT ;  /* 0x000000ff0800728c */ /* 0x000fe4000bf42070 */
[----:B------:R-:W-:Y:S02]  /*0400*/  UPLOP3.LUT UP3, UPT, UPT, UPT, UPT, 0x80, 0x8 ;  /* 0x000000000008789c */ /* 0x000fe40003f6f070 */
[----:B---3--:R-:W-:-:S04]  /*0410*/  UISETP.NE.U32.AND UP0, UPT, UR4, URZ, UPT ;  /* 0x000000ff0400728c */ /* 0x008fc8000bf05070 */
[----:B------:R-:W-:-:S04]  /*0420*/  UISETP.NE.AND.EX UP1, UPT, UR5, URZ, UPT, UP0 ;  /* 0x000000ff0500728c */ /* 0x000fc8000bf25300 */
[----:B------:R-:W-:-:S04]  /*0430*/  UISETP.EQ.OR.EX UP4, UPT, UR9, URZ, !UP1, UP2 ;  /* 0x000000ff0900728c */ /* 0x000fc8000cf82720 */
[----:B------:R-:W-:-:S05]  /*0440*/  UP2UR UR61, UPR, URZ, 0x10 ;  /* 0x00000010ff3d7883 */ /* 0x000fca0008000000 */
[----:B------:R-:W-:Y:S07]  /*0450*/  BRA.U !UP4, `(.L_x_8) ;  /* 0x000000010c207547 */ /* 0x000fee000b800000 */
[----:B-----5:R-:W-:Y:S01]  /*0460*/  R2UR UR5, R58 ;  /* 0x000000003a0572ca */ /* 0x020fe200000e0000 */
[----:B------:R-:W-:Y:S02]  /*0470*/  UISETP.NE.U32.AND UP2, UPT, UR8, URZ, UPT ;  /* 0x000000ff0800728c */ /* 0x000fe4000bf45070 */
[----:B------:R-:W-:Y:S02]  /*0480*/  USEL UR4, URZ, 0xffffffff, UP1 ;  /* 0xffffffffff047887 */ /* 0x000fe40008800000 */
[----:B------:R-:W-:-:S08]  /*0490*/  UISETP.NE.AND.EX UP2, UPT, UR9, URZ, UPT, UP2 ;  /* 0x000000ff0900728c */ /* 0x000fd0000bf45320 */
[----:B------:R-:W-:-:S04]  /*04a0*/  UISETP.NE.AND UP0, UPT, UR5, URZ, UPT ;  /* 0x000000ff0500728c */ /* 0x000fc8000bf05270 */
[----:B------:R-:W-:-:S04]  /*04b0*/  @!UP2 USEL UR4, URZ, 0xffffffff, UP0 ;  /* 0xffffffffff04a887 */ /* 0x000fc80008000000 */
[----:B------:R-:W-:-:S04]  /*04c0*/  ULOP3.LUT UR4, UR4, 0x1, URZ, 0xc0, !UPT ;  /* 0x0000000104047892 */ /* 0x000fc8000f8ec0ff */
[----:B------:R-:W-:Y:S02]  /*04d0*/  UISETP.NE.U32.AND UP3, UPT, UR4, 0x1, UPT ;  /* 0x000000010400788c */ /* 0x000fe4000bf65070 */
.L_x_8:
[----:B--2---:R-:W2:Y:S02]  /*04e0*/  SHFL.IDX PT, R2, R113, RZ, 0x1f ;  /* 0x00001fff71027589 */ /* 0x004ea400000e0000 */
[----:B--2---:R-:W-:-:S13]  /*04f0*/  ISETP.NE.AND P0, PT, R2, RZ, PT ;  /* 0x000000ff0200720c */ /* 0x004fda0003f05270 */
[----:B------:R-:W-:Y:S05]  /*0500*/  @P0 BRA `(.L_x_9) ;  /* 0x0000000000940947 */ /* 0x000fea0003800000 */
[----:B------:R-:W-:Y:S01]  /*0510*/  ELECT P0, URZ, PT ;  /* 0x0000000000ff782f */ /* 0x000fe20003800000 */
[----:B------:R-:W-:-:S12]  /*0520*/  BSSY.RECONVERGENT B0, `(.L_x_9) ;  /* 0x0000023000007945 */ /* 0x000fd80003800200 */
[----:B------:R-:W-:Y:S05]  /*0530*/  @!P0 BRA `(.L_x_10) ;  /* 0x0000000000848947 */ /* 0x000fea0003800000 */
[----:B------:R-:W2:Y:S01]  /*0540*/  S2UR UR4, SR_CgaCtaId ;  /* 0x00000000000479c3 */ /* 0x000ea20000008800 */
[----:B------:R-:W-:Y:S01]  /*0550*/  UMOV UR5, 0x400 ;  /* 0x0000040000057882 */ /* 0x000fe20000000000 */
[----:B------:R-:W-:Y:S01]  /*0560*/  UMOV UR8, 0x1 ;  /* 0x0000000100087882 */ /* 0x000fe20000000000 */
[----:B------:R-:W-:Y:S01]  /*0570*/  UMOV UR6, 0x2 ;  /* 0x0000000200067882 */ /* 0x000fe20000000000 */
[----:B------:R-:W-:-:S04]  /*0580*/  UIADD3 UR8, UPT, UPT, -UR8, 0x100000, URZ ;  /* 0x0010000008087890 */ /* 0x000fc8000fffe1ff */
[----:B------:R-:W-:Y:S02]  /*0590*/  USHF.L.U32 UR9, UR8, 0xb, URZ ;  /* 0x0000000b08097899 */ /* 0x000fe400080006ff */
[----:B------:R-:W-:Y:S02]  /*05a0*/  USHF.L.U32 UR8, UR8, 0x1, URZ ;  /* 0x0000000108087899 */ /* 0x000fe400080006ff */
[----:B------:R-:W-:-:S04]  /*05b0*/  UIADD3 UR6, UPT, UPT, -UR6, 0x100000, URZ ;  /* 0x0010000006067890 */ /* 0x000fc8000fffe1ff */
[----:B------:R-:W-:Y:S02]  /*05c0*/  USHF.L.U32 UR7, UR6, 0xb, URZ ;  /* 0x0000000b06077899 */ /* 0x000fe400080006ff */
[----:B------:R-:W-:Y:S02]  /*05d0*/  USHF.L.U32 UR6, UR6, 0x1, URZ ;  /* 0x0000000106067899 */ /* 0x000fe400080006ff */
[----:B--2---:R-:W-:Y:S01]  /*05e0*/  ULEA UR4, UR4, UR5, 0x18 ;  /* 0x0000000504047291 */ /* 0x004fe2000f8ec0ff */
[----:B------:R-:W2:Y:S11]  /*05f0*/  FENCE.VIEW.ASYNC.S ;  /* 0x00000000000073c6 */ /* 0x000eb60000000000 */
[----:B--2---:R2:W3:Y:S01]  /*0600*/  SYNCS.EXCH.64 URZ, [UR4], UR8 ;  /* 0x0000000804ff75b2 */ /* 0x0044e20008000100 */
[----:B------:R2:W4:Y:S01]  /*0610*/  SYNCS.EXCH.64 URZ, [UR4+0x50], UR6 ;  /* 0x0000500604ff75b2 */ /* 0x0005220008000100 */
[----:B------:R2:W1:Y:S01]  /*0620*/  SYNCS.EXCH.64 URZ, [UR4+0x8], UR8 ;  /* 0x0000080804ff75b2 */ /* 0x0004620008000100 */
        /* <DEDUP_REMOVED lines=16> */
[----:B------:R2:W1:Y:S02]  /*0730*/  SYNCS.EXCH.64 URZ, [UR4+0x98], UR6 ;  /* 0x0000980604ff75b2 */ /* 0x0004640008000100 */
[----:B--2---:R-:W-:Y:S01]  /*0740*/  NOP ;  /* 0x0000000000007918 */ /* 0x004fe20000000000 */
.L_x_10:
[----:B------:R-:W-:Y:S05]  /*0750*/  BSYNC.RECONVERGENT B0 ;  /* 0x0000000000007941 */ /* 0x000fea0003800200 */
.L_x_9:
[----:B------:R-:W2:Y:S01]  /*0760*/  SHFL.IDX PT, R2, R113, RZ, 0x1f ;  /* 0x00001fff71027589 */ /* 0x000ea200000e0000 */
[----:B------:R-:W-:Y:S01]  /*0770*/  NOP ;  /* 0x0000000000007918 */ /* 0x000fe20000000000 */
[----:B--2---:R-:W-:-:S13]  /*0780*/  ISETP.NE.AND P0, PT, R2, 0x1, PT ;  /* 0x000000010200780c */ /* 0x004fda0003f05270 */
[----:B------:R-:W-:Y:S05]  /*0790*/  @P0 BRA `(.L_x_11) ;  /* 0x0000000000400947 */ /* 0x000fea0003800000 */
        /* <DEDUP_REMOVED lines=9> */
[----:B------:R-:W-:Y:S01]  /*0830*/  USHF.L.U32 UR6, UR6, 0x1, URZ ;  /* 0x0000000106067899 */ /* 0x000fe200080006ff */
[----:B------:R-:W-:Y:S01]  /*0840*/  ELECT P0, URZ, PT ;  /* 0x0000000000ff782f */ /* 0x000fe20003800000 */
[----:B--2---:R-:W-:Y:S01]  /*0850*/  ULEA UR4, UR4, UR5, 0x18 ;  /* 0x0000000504047291 */ /* 0x004fe2000f8ec0ff */
[----:B------:R-:W2:Y:S11]  /*0860*/  FENCE.VIEW.ASYNC.S ;  /* 0x00000000000073c6 */ /* 0x000eb60000000000 */
[----:B--2---:R2:W1:Y:S01]  /*0870*/  SYNCS.EXCH.64 URZ, [UR4+0xa0], UR8 ;  /* 0x0000a00804ff75b2 */ /* 0x0044620008000100 */
[----:B------:R2:W1:Y:S01]  /*0880*/  SYNCS.EXCH.64 URZ, [UR4+0xa8], UR6 ;  /* 0x0000a80604ff75b2 */ /* 0x0004620008000100 */
[----:B------:R-:W-:Y:S01]  /*0890*/  NOP ;  /* 0x0000000000007918 */ /* 0x000fe20000000000 */
.L_x_11:
[----:B------:R-:W3:Y:S01]  /*08a0*/  SHFL.IDX PT, R2, R113, RZ, 0x1f ;  /* 0x00001fff71027589 */ /* 0x000ee200000e0000 */
[----:B------:R-:W-:Y:S01]  /*08b0*/  NOP ;  /* 0x0000000000007918 */ /* 0x000fe20000000000 */
[----:B---3--:R-:W-:-:S13]  /*08c0*/  ISETP.NE.AND P0, PT, R2, 0x3, PT ;  /* 0x000000030200780c */ /* 0x008fda0003f05270 */
[----:B------:R-:W-:Y:S05]  /*08d0*/  @P0 BRA `(.L_x_12) ;  /* 0x0000000000300947 */ /* 0x000fea0003800000 */
[----:B--2---:R-:W2:Y:S01]  /*08e0*/  S2UR UR4, SR_CgaCtaId ;  /* 0x00000000000479c3 */ /* 0x004ea20000008800 */
[----:B------:R-:W-:Y:S01]  /*08f0*/  UMOV UR6, 0x400 ;  /* 0x0000040000067882 */ /* 0x000fe20000000000 */
[----:B------:R-:W-:Y:S01]  /*0900*/  UMOV UR5, 0x20 ;  /* 0x0000002000057882 */ /* 0x000fe20000000000 */
[----:B------:R-:W-:Y:S01]  /*0910*/  ELECT P0, URZ, PT ;  /* 0x0000000000ff782f */ /* 0x000fe20003800000 */
[----:B--2---:R-:W-:Y:S02]  /*0920*/  ULEA UR6, UR4, UR6, 0x18 ;  /* 0x0000000604067291 */ /* 0x004fe4000f8ec0ff */
[----:B------:R-:W-:-:S04]  /*0930*/  UIADD3 UR4, UPT, UPT, -UR5, 0x100000, URZ ;  /* 0x0010000005047890 */ /* 0x000fc8000fffe1ff */
[----:B------:R-:W-:Y:S02]  /*0940*/  USHF.L.U32 UR5, UR4, 0xb, URZ ;  /* 0x0000000b04057899 */ /* 0x000fe400080006ff */
[----:B------:R-:W-:Y:S01]  /*0950*/  USHF.L.U32 UR4, UR4, 0x1, URZ ;  /* 0x0000000104047899 */ /* 0x000fe200080006ff */
[----:B------:R-:W2:Y:S11]  /*0960*/  FENCE.VIEW.ASYNC.S ;  /* 0x00000000000073c6 */ /* 0x000eb60000000000 */
[----:B--2---:R3:W2:Y:S01]  /*0970*/  SYNCS.EXCH.64 URZ, [UR6+0xb0], UR4 ;  /* 0x0000b00406ff75b2 */ /* 0x0046a20008000100 */
[----:B------:R3:W1:Y:S02]  /*0980*/  SYNCS.EXCH.64 URZ, [UR6+0xb8], UR4 ;  /* 0x0000b80406ff75b2 */ /* 0x0006640008000100 */
[----:B---3--:R-:W-:Y:S01]  /*0990*/  NOP ;  /* 0x0000000000007918 */ /* 0x008fe20000000000 */
.L_x_12:
[----:B------:R-:W3:Y:S01]  /*09a0*/  SHFL.IDX PT, R2, R113, RZ, 0x1f ;  /* 0x00001fff71027589 */ /* 0x000ee200000e0000 */
[----:B------:R-:W-:Y:S01]  /*09b0*/  NOP ;  /* 0x0000000000007918 */ /* 0x000fe20000000000 */
[----:B---3--:R-:W-:-:S13]  /*09c0*/  ISETP.NE.AND P0, PT, R2, 0x4, PT ;  /* 0x000000040200780c */ /* 0x008fda0003f05270 */
[----:B------:R-:W-:Y:S05]  /*09d0*/  @P0 BRA `(.L_x_13) ;  /* 0x00000000004c0947 */ /* 0x000fea0003800000 */
[----:B--2---:R-:W2:Y:S01]  /*09e0*/  S2UR UR6, SR_CgaCtaId ;  /* 0x00000000000679c3 */ /* 0x004ea20000008800 */
[----:B------:R-:W-:Y:S01]  /*09f0*/  UMOV UR4, 0x1e0 ;  /* 0x000001e000047882 */ /* 0x000fe20000000000 */
[----:B------:R-:W-:Y:S01]  /*0a00*/  UMOV UR5, 0x400 ;  /* 0x0000040000057882 */ /* 0x000fe20000000000 */
[----:B------:R-:W-:Y:S01]  /*0a10*/  USEL UR4, UR4, 0x1a0, UP3 ;  /* 0x000001a004047887 */ /* 0x000fe20009800000 */
[----:B------:R-:W-:Y:S01]  /*0a20*/  UMOV UR8, 0x1 ;  /* 0x0000000100087882 */ /* 0x000fe20000000000 */
[----:B------:R-:W-:Y:S01]  /*0a30*/  ELECT P0, URZ, PT ;  /* 0x0000000000ff782f */ /* 0x000fe20003800000 */
[----:B------:R-:W-:-:S04]  /*0a40*/  UIADD3 UR8, UPT, UPT, -UR8, 0x100000, URZ ;  /* 0x0010000008087890 */ /* 0x000fc8000fffe1ff */
[----:B------:R-:W-:Y:S02]  /*0a50*/  USHF.L.U32 UR9, UR8, 0xb, URZ ;  /* 0x0000000b08097899 */ /* 0x000fe400080006ff */
[----:B------:R-:W-:Y:S02]  /*0a60*/  USHF.L.U32 UR8, UR8, 0x1, URZ ;  /* 0x0000000108087899 */ /* 0x000fe400080006ff */
[----:B--2---:R-:W-:Y:S02]  /*0a70*/  ULEA UR6, UR6, UR5, 0x18 ;  /* 0x0000000506067291 */ /* 0x004fe4000f8ec0ff */
[----:B------:R-:W-:-:S04]  /*0a80*/  UIADD3 UR4, UPT, UPT, -UR4, 0x100000, URZ ;  /* 0x0010000004047890 */ /* 0x000fc8000fffe1ff */
[----:B------:R-:W-:Y:S02]  /*0a90*/  USHF.L.U32 UR5, UR4, 0xb, URZ ;  /* 0x0000000b04057899 */ /* 0x000fe400080006ff */
[----:B------:R-:W-:Y:S01]  /*0aa0*/  USHF.L.U32 UR4, UR4, 0x1, URZ ;  /* 0x0000000104047899 */ /* 0x000fe200080006ff */
[----:B------:R-:W2:Y:S03]  /*0ab0*/  FENCE.VIEW.ASYNC.S ;  /* 0x00000000000073c6 */ /* 0x000ea60000000000 */
[----:B--2---:R3:W2:Y:S08]  /*0ac0*/  SYNCS.EXCH.64 URZ, [UR6+0xc0], UR8 ;  /* 0x0000c00806ff75b2 */ /* 0x0046b00008000100 */
[----:B------:R3:W1:Y:S01]  /*0ad0*/  SYNCS.EXCH.64 URZ, [UR6+0xd0], UR4 ;  /* 0x0000d00406ff75b2 */ /* 0x0006620008000100 */
[----:B------:R3:W1:Y:S01]  /*0ae0*/  SYNCS.EXCH.64 URZ, [UR6+0xc8], UR8 ;  /* 0x0000c80806ff75b2 */ /* 0x0006620008000100 */
[----:B------:R3:W1:Y:S02]  /*0af0*/  SYNCS.EXCH.64 URZ, [UR6+0xd8], UR4 ;  /* 0x0000d80406ff75b2 */ /* 0x0006640008000100 */
[----:B---3--:R-:W-:Y:S01]  /*0b00*/  NOP ;  /* 0x0000000000007918 */ /* 0x008fe20000000000 */
.L_x_13:
[----:B------:R-:W3:Y:S01]  /*0b10*/  SHFL.IDX PT, R2, R113, RZ, 0x1f ;  /* 0x00001fff71027589 */ /* 0x000ee200000e0000 */
[----:B------:R-:W-:Y:S01]  /*0b20*/  NOP ;  /* 0x0000000000007918 */ /* 0x000fe20000000000 */
[----:B---3--:R-:W-:-:S13]  /*0b30*/  ISETP.NE.AND P0, PT, R2, 0x5, PT ;  /* 0x000000050200780c */ /* 0x008fda0003f05270 */
[----:B------:R-:W-:Y:S05]  /*0b40*/  @P0 BRA `(.L_x_14) ;  /* 0x0000000000580947 */ /* 0x000fea0003800000 */
[----:B--2---:R-:W2:Y:S01]  /*0b50*/  S2UR UR4, SR_CgaCtaId ;  /* 0x00000000000479c3 */ /* 0x004ea20000008800 */
        /* <DEDUP_REMOVED lines=12> */
[----:B--2---:R3:W2:Y:S01]  /*0c20*/  SYNCS.EXCH.64 URZ, [UR4+0xe0], UR8 ;  /* 0x0000e00804ff75b2 */ /* 0x0046a20008000100 */
[----:B------:R3:W1:Y:S01]  /*0c30*/  SYNCS.EXCH.64 URZ, [UR4+0x100], UR6 ;  /* 0x0001000604ff75b2 */ /* 0x0006620008000100 */
[----:B------:R3:W1:Y:S01]  /*0c40*/  SYNCS.EXCH.64 URZ, [UR4+0xe8], UR8 ;  /* 0x0000e80804ff75b2 */ /* 0x0006620008000100 */
[----:B------:R3:W1:Y:S01]  /*0c50*/  SYNCS.EXCH.64 URZ, [UR4+0x108], UR6 ;  /* 0x0001080604ff75b2 */ /* 0x0006620008000100 */
[----:B------:R3:W1:Y:S01]  /*0c60*/  SYNCS.EXCH.64 URZ, [UR4+0xf0], UR8 ;  /* 0x0000f00804ff75b2 */ /* 0x0006620008000100 */
[----:B------:R3:W1:Y:S01]  /*0c70*/  SYNCS.EXCH.64 URZ, [UR4+0x110], UR6 ;  /* 0x0001100604ff75b2 */ /* 0x0006620008000100 */
[----:B------:R3:W1:Y:S01]  /*0c80*/  SYNCS.EXCH.64 URZ, [UR4+0xf8], UR8 ;  /* 0x0000f80804ff75b2 */ /* 0x0006620008000100 */
[----:B------:R3:W1:Y:S02]  /*0c90*/  SYNCS.EXCH.64 URZ, [UR4+0x118], UR6 ;  /* 0x0001180604ff75b2 */ /* 0x0006640008000100 */
[----:B---3--:R-:W-:Y:S01]  /*0ca0*/  NOP ;  /* 0x0000000000007918 */ /* 0x008fe20000000000 */
.L_x_14:
[----:B------:R-:W3:Y:S01]  /*0cb0*/  SHFL.IDX PT, R2, R113, RZ, 0x1f ;  /* 0x00001fff71027589 */ /* 0x000ee200000e0000 */
[----:B------:R-:W1:Y:S01]  /*0cc0*/  S2UR UR48, SR_CgaCtaId ;  /* 0x00000000003079c3 */ /* 0x000e620000008800 */
[----:B------:R-:W-:Y:S01]  /*0cd0*/  NOP ;  /* 0x0000000000007918 */ /* 0x000fe20000000000 */
[----:B---3--:R-:W-:-:S13]  /*0ce0*/  ISETP.NE.AND P0, PT, R2, 0x3, PT ;  /* 0x000000030200780c */ /* 0x008fda0003f05270 */
[----:B-1----:R-:W-:Y:S05]  /*0cf0*/  @P0 BRA `(.L_x_15) ;  /* 0x0000000000340947 */ /* 0x002fea0003800000 */
[----:B--2---:R-:W-:Y:S01]  /*0d00*/  UMOV UR4, 0x400 ;  /* 0x0000040000047882 */ /* 0x004fe20000000000 */
[----:B------:R-:W-:Y:S01]  /*0d10*/  UMOV UR6, 0x20 ;  /* 0x0000002000067882 */ /* 0x000fe20000000000 */
[----:B------:R-:W-:Y:S02]  /*0d20*/  ULEA UR4, UR48, UR4, 0x18 ;  /* 0x0000000430047291 */ /* 0x000fe4000f8ec0ff */
[----:B------:R-:W-:-:S04]  /*0d30*/  UIADD3 UR6, UPT, UPT, -UR6, 0x100000, URZ ;  /* 0x0010000006067890 */ /* 0x000fc8000fffe1ff */
[----:B------:R-:W-:Y:S02]  /*0d40*/  USHF.L.U32 UR7, UR6, 0xb, URZ ;  /* 0x0000000b06077899 */ /* 0x000fe400080006ff */
[----:B------:R-:W-:Y:S01]  /*0d50*/  USHF.L.U32 UR6, UR6, 0x1, URZ ;  /* 0x0000000106067899 */ /* 0x000fe200080006ff */
[----:B------:R-:W-:Y:S01]  /*0d60*/  ELECT P0, URZ, PT ;  /* 0x0000000000ff782f */ /* 0x000fe20003800000 */
[----:B------:R-:W1:Y:S10]  /*0d70*/  FENCE.VIEW.ASYNC.S ;  /* 0x00000000000073c6 */ /* 0x000e740000000000 */
[----:B-1----:R1:W3:Y:S01]  /*0d80*/  SYNCS.EXCH.64 URZ, [UR4+0x120], UR6 ;  /* 0x0001200604ff75b2 */ /* 0x0022e20008000100 */
[----:B------:R1:W2:Y:S01]  /*0d90*/  SYNCS.EXCH.64 URZ, [UR4+0x130], UR6 ;  /* 0x0001300604ff75b2 */ /* 0x0002a20008000100 */
[----:B------:R1:W1:Y:S01]  /*0da0*/  SYNCS.EXCH.64 URZ, [UR4+0x128], UR6 ;  /* 0x0001280604ff75b2 */ /* 0x0002620008000100 */
[----:B------:R1:W1:Y:S01]  /*0db0*/  SYNCS.EXCH.64 URZ, [UR4+0x138], UR6 ;  /* 0x0001380604ff75b2 */ /* 0x0002620008000100 */
[----:B------:R-:W-:Y:S01]  /*0dc0*/  NOP ;  /* 0x0000000000007918 */ /* 0x000fe20000000000 */
.L_x_15:
[----:B-12---:R-:W1:Y:S01]  /*0dd0*/  LDCU UR4, c[0x0][0x36c] ;  /* 0x00006d80ff0477ac */ /* 0x006e620008000800 */
[----:B------:R-:W-:Y:S01]  /*0de0*/  ISETP.NE.OR P3, PT, R0, 0x2, !P3 ;  /* 0x000000020000780c */ /* 0x000fe20005f65670 */
[----:B------:R-:W-:Y:S01]  /*0df0*/  NOP ;  /* 0x0000000000007918 */ /* 0x000fe20000000000 */
[----:B------:R-:W-:Y:S01]  /*0e00*/  LOP3.LUT R0, R110, 0x1f, RZ, 0xc0, !PT ;  /* 0x0000001f6e007812 */ /* 0x000fe200078ec0ff */
[----:B------:R-:W-:Y:S02]  /*0e10*/  UISETP.NE.AND UP4, UPT, UR20, 0x2, UPT ;  /* 0x000000021400788c */ /* 0x000fe4000bf85270 */
[----:B------:R-:W-:Y:S02]  /*0e20*/  UISETP.NE.AND UP5, UPT, UR20, URZ, UPT ;  /* 0x000000ff1400728c */ /* 0x000fe4000bfa5270 */
[----:B-1----:R-:W-:-:S09]  /*0e30*/  UISETP.EQ.U32.AND UP6, UPT, UR4, 0x1, UPT ;  /* 0x000000010400788c */ /* 0x002fd2000bfc2070 */
[----:B------:R-:W-:Y:S05]  /*0e40*/  BRA.U !UP6, `(.L_x_16) ;  /* 0x000000010e087547 */ /* 0x000fea000b800000 */
[----:B---34-:R-:W-:Y:S01]  /*0e50*/  UCGABAR_ARV ;  /* 0x00000000000079c7 */ /* 0x018fe20008000000 */
[----:B------:R-:W-:Y:S05]  /*0e60*/  BRA `(.L_x_17) ;  /* 0x0000000000047947 */ /* 0x000fea0003800000 */
.L_x_16:
[----:B---34-:R-:W-:Y:S01]  /*0e70*/  NOP ;  /* 0x0000000000007918 */ /* 0x018fe20000000000 */
.L_x_17:
[----:B------:R-:W1:Y:S01]  /*0e80*/  S2UR UR46, SR_CTAID.X ;  /* 0x00000000002e79c3 */ /* 0x000e620000002500 */
[----:B------:R-:W-:-:S05]  /*0e90*/  CS2R.32 R3, SR_CgaSize ;  /* 0x0000000000037805 */ /* 0x000fca0000008a00 */
[----:B------:R-:W-:-:S05]  /*0ea0*/  IMAD R3, R3, -0xa0, RZ ;  /* 0xffffff6003037824 */ /* 0x000fca00078e02ff */
[----:B------:R-:W-:-:S14]  /*0eb0*/  R2UR UR5, R3 ;  /* 0x00000000030572ca */ /* 0x000fdc00000e0000 */
[----:B------:R-:W2:Y:S01]  /*0ec0*/  LDCU UR5, c[0x0][UR5+0x2b0] ;  /* 0x00005600050577ac */ /* 0x000ea20008000800 */
[----:B------:R-:W-:-:S05]  /*0ed0*/  CS2R.32 R3, SR_CgaSize ;  /* 0x0000000000037805 */ /* 0x000fca0000008a00 */
[----:B------:R-:W-:-:S05]  /*0ee0*/  IMAD R3, R3, -0xa0, RZ ;  /* 0xffffff6003037824 */ /* 0x000fca00078e02ff */
[----:B------:R-:W-:-:S14]  /*0ef0*/  R2UR UR4, R3 ;  /* 0x00000000030472ca */ /* 0x000fdc00000e0000 */
[----:B------:R-:W3:Y:S01]  /*0f00*/  LDCU UR4, c[0x0][UR4+0x2b4] ;  /* 0x00005680040477ac */ /* 0x000ee20008000800 */
[----:B------:R-:W4:Y:S01]  /*0f10*/  S2UR UR45, SR_CTAID.Y ;  /* 0x00000000002d79c3 */ /* 0x000f220000002600 */
[----:B------:R-:W-:-:S05]  /*0f20*/  CS2R.32 R3, SR_CgaSize ;  /* 0x0000000000037805 */ /* 0x000fca0000008a00 */
[----:B------:R-:W-:-:S05]  /*0f30*/  IMAD R3, R3, -0xa0, RZ ;  /* 0xffffff6003037824 */ /* 0x000fca00078e02ff */
[----:B------:R-:W-:-:S14]  /*0f40*/  R2UR UR60, R3 ;  /* 0x00000000033c72ca */ /* 0x000fdc00000e0000 */
[----:B------:R-:W3:Y:S01]  /*0f50*/  LDCU UR60, c[0x0][UR60+0x2a0] ;  /* 0x000054003c3c77ac */ /* 0x000ee20008000800 */
[----:B------:R-:W-:-:S05]  /*0f60*/  CS2R.32 R3, SR_CgaSize ;  /* 0x0000000000037805 */ /* 0x000fca0000008a00 */
[----:B------:R-:W-:-:S05]  /*0f70*/  IMAD R3, R3, -0xa0, RZ ;  /* 0xffffff6003037824 */ /* 0x000fca00078e02ff */
[----:B------:R-:W-:-:S14]  /*0f80*/  R2UR UR57, R3 ;  /* 0x00000000033972ca */ /* 0x000fdc00000e0000 */
[----:B------:R-:W3:Y:S01]  /*0f90*/  LDCU UR57, c[0x0][UR57+0x2a4] ;  /* 0x00005480393977ac */ /* 0x000ee20008000800 */
[----:B------:R-:W3:Y:S01]  /*0fa0*/  LDCU UR21, c[0x0][0xb24] ;  /* 0x00016480ff1577ac */ /* 0x000ee20008000800 */
[----:B------:R-:W3:Y:S01]  /*0fb0*/  LDCU UR42, c[0x0][0xb24] ;  /* 0x00016480ff2a77ac */ /* 0x000ee20008000800 */
[----:B-1----:R-:W-:Y:S01]  /*0fc0*/  I2FP.F32.U32 R3, UR46 ;  /* 0x0000002e00037c45 */ /* 0x002fe20008201000 */
[----:B------:R-:W1:Y:S04]  /*0fd0*/  LDCU UR23, c[0x0][0xb30] ;  /* 0x00016600ff1777ac */ /* 0x000e680008000800 */
[----:B--2---:R-:W-:Y:S01]  /*0fe0*/  FMUL R3, R3, UR5 ;  /* 0x0000000503037c20 */ /* 0x004fe20008400000 */
[----:B----4-:R-:W-:-:S05]  /*0ff0*/  I2FP.F32.U32 R2, UR45 ;  /* 0x0000002d00027c45 */ /* 0x010fca0008201000 */
[----:B------:R-:W2:Y:S01]  /*1000*/  F2I.U32.TRUNC.NTZ R3, R3 ;  /* 0x0000000300037305 */ /* 0x000ea2000020f000 */
[----:B---3--:R-:W-:Y:S01]  /*1010*/  FMUL R2, R2, UR4 ;  /* 0x0000000402027c20 */ /* 0x008fe20008400000 */
[----:B------:R-:W-:-:S04]  /*1020*/  ULOP3.LUT UR4, UR48, 0x1, URZ, 0xc0, !UPT ;  /* 0x0000000130047892 */ /* 0x000fc8000f8ec0ff */
[----:B------:R-:W-:Y:S02]  /*1030*/  UISETP.NE.U32.AND UP0, UPT, UR4, 0x1, UPT ;  /* 0x000000010400788c */ /* 0x000fe4000bf05070 */
[----:B------:R-:W3:Y:S02]  /*1040*/  F2I.U32.TRUNC.NTZ R2, R2 ;  /* 0x0000000200027305 */ /* 0x000ee4000020f000 */
[----:B------:R-:W-:Y:S01]  /*1050*/  USEL UR4, URZ, 0x1800, UP0 ;  /* 0x00001800ff047887 */ /* 0x000fe20008000000 */
[----:B--2---:R-:W-:Y:S02]  /*1060*/  R2UR UR6, R3 ;  /* 0x00000000030672ca */ /* 0x004fe400000e0000 */
[----:B---3--:R-:W-:Y:S02]  /*1070*/  R2UR UR5, R2 ;  /* 0x00000000020572ca */ /* 0x008fe400000e0000 */
[----:B------:R-:W-:-:S09]  /*1080*/  PRMT R2, RZ, 0x7610, R2 ;  /* 0x00007610ff027816 */ /* 0x000fd20000000002 */
[----:B------:R-:W-:-:S04]  /*1090*/  UIADD3 UR6, UPT, UPT, -UR6, URZ, URZ ;  /* 0x000000ff06067290 */ /* 0x000fc8000fffe1ff */
[----:B------:R-:W-:Y:S02]  /*10a0*/  UIMAD UR60, UR60, UR6, UR46 ;  /* 0x000000063c3c72a4 */ /* 0x000fe4000f8e022e */
[----:B------:R-:W-:-:S04]  /*10b0*/  UIADD3 UR5, UPT, UPT, -UR5, URZ, URZ ;  /* 0x000000ff05057290 */ /* 0x000fc8000fffe1ff */
[----:B------:R-:W-:Y:S01]  /*10c0*/  UIMAD UR57, UR57, UR5, UR45 ;  /* 0x00000005393972a4 */ /* 0x000fe2000f8e022d */
[----:B-1----:R-:W-:Y:S11]  /*10d0*/  BRA.U UP5, `(.L_x_18) ;  /* 0x0000000105247547 */ /* 0x002ff6000b800000 */
[----:B------:R-:W-:-:S04]  /*10e0*/  UISETP.NE.AND UP0, UPT, UR57, URZ, UPT ;  /* 0x000000ff3900728c */ /* 0x000fc8000bf05270 */
[----:B------:R-:W-:-:S04]  /*10f0*/  UISETP.EQ.OR UP0, UPT, UR60, URZ, !UP0 ;  /* 0x000000ff3c00728c */ /* 0x000fc8000c702670 */
[----:B------:R-:W-:Y:S02]  /*1100*/  USEL UR6, URZ, 0x1, !UP0 ;  /* 0x00000001ff067887 */ /* 0x000fe4000c000000 */
[----:B------:R-:W-:-:S04]  /*1110*/  UISETP.NE.AND UP0, UPT, UR57, URZ, UPT ;  /* 0x000000ff3900728c */ /* 0x000fc8000bf05270 */
[----:B------:R-:W-:Y:S02]  /*1120*/  USEL UR5, URZ, 0x2, UP0 ;  /* 0x00000002ff057887 */ /* 0x000fe40008000000 */
[----:B------:R-:W-:-:S04]  /*1130*/  UISETP.NE.AND UP0, UPT, UR60, 0x1, UPT ;  /* 0x000000013c00788c */ /* 0x000fc8000bf05270 */
[----:B------:R-:W-:-:S04]  /*1140*/  USEL UR5, UR5, 0x2, UP0 ;  /* 0x0000000205057887 */ /* 0x000fc80008000000 */
[----:B------:R-:W-:-:S06]  /*1150*/  UIADD3 UR5, UPT, UPT, UR6, UR5, URZ ;  /* 0x0000000506057290 */ /* 0x000fcc000fffe0ff */
[----:B------:R-:W-:-:S07]  /*1160*/  MOV R2, UR5 ;  /* 0x0000000500027c02 */ /* 0x000fce0008000f00 */
.L_x_18:
[----:B------:R-:W1:Y:S01]  /*1170*/  S2UR UR36, SR_CTAID.Z ;  /* 0x00000000002479c3 */ /* 0x000e620000002700 */
[----:B------:R-:W-:-:S09]  /*1180*/  UISETP.GE.AND UP0, UPT, UR21, 0x1, UPT ;  /* 0x000000011500788c */ /* 0x000fd2000bf06270 */
[----:B------:R-:W-:Y:S05]  /*1190*/  BRA.U !UP0, `(.L_x_19) ;  /* 0x0000000108d07547 */ /* 0x000fea000b800000 */
[----:B------:R-:W2:Y:S01]  /*11a0*/  LDCU.128 UR12, c[0x0][0xb10] ;  /* 0x00016200ff0c77ac */ /* 0x000ea20008000c00 */
[----:B------:R-:W3:Y:S01]  /*11b0*/  LDCU UR22, c[0x0][0xb0c] ;  /* 0x00016180ff1677ac */ /* 0x000ee20008000800 */
[----:B------:R-:W4:Y:S01]  /*11c0*/  LDCU UR7, c[0x0][0x370] ;  /* 0x00006e00ff0777ac */ /* 0x000f220008000800 */
[----:B------:R-:W1:Y:S01]  /*11d0*/  LDCU UR8, c[0x0][0x374] ;  /* 0x00006e80ff0877ac */ /* 0x000e620008000800 */
[----:B------:R-:W1:Y:S01]  /*11e0*/  LDCU UR9, c[0x0][0xb20] ;  /* 0x00016400ff0977ac */ /* 0x000e620008000800 */
[----:B--2---:R-:W-:Y:S02]  /*11f0*/  UIMAD.WIDE.U32 UR10, UR46, UR12, URZ ;  /* 0x0000000c2e0a72a5 */ /* 0x004fe4000f8e00ff */
[----:B---3--:R-:W-:Y:S02]  /*1200*/  UISETP.NE.AND UP0, UPT, UR22, 0x1, UPT ;  /* 0x000000011600788c */ /* 0x008fe4000bf05270 */
[----:B------:R-:W-:Y:S02]  /*1210*/  UIMAD.WIDE.U32 UR16, UR45, UR15, URZ ;  /* 0x0000000f2d1072a5 */ /* 0x000fe4000f8e00ff */
[----:B----4-:R-:W-:Y:S01]  /*1220*/  UIMAD.WIDE.U32 UR18, UR7, UR12, URZ ;  /* 0x0000000c071272a5 */ /* 0x010fe2000f8e00ff */
[----:B------:R-:W-:Y:S01]  /*1230*/  UMOV UR6, UR11 ;  /* 0x0000000b00067c82 */ /* 0x000fe20008000000 */
[----:B------:R-:W-:-:S02]  /*1240*/  UISETP.NE.AND UP2, UPT, UR21, 0x1, UPT ;  /* 0x000000011500788c */ /* 0x000fc4000bf45270 */
[----:B------:R-:W-:Y:S01]  /*1250*/  USHF.R.U32.HI UR6, URZ, UR13, UR6 ;  /* 0x0000000dff067299 */ /* 0x000fe20008011606 */
[----:B------:R-:W2:Y:S02]  /*1260*/  LDCU.64 UR10, c[0x0][0xb28] ;  /* 0x00016500ff0a77ac */ /* 0x000ea40008000a00 */
[----:B------:R-:W-:Y:S01]  /*1270*/  UMOV UR18, UR19 ;  /* 0x0000001300127c82 */ /* 0x000fe20008000000 */
[----:B------:R-:W-:Y:S02]  /*1280*/  USEL UR6, UR46, UR6, !UP0 ;  /* 0x000000062e067287 */ /* 0x000fe4000c000000 */
[----:B------:R-:W-:Y:S02]  /*1290*/  @UP0 USHF.R.U32.HI UR7, URZ, UR13, UR18 ;  /* 0x0000000dff070299 */ /* 0x000fe40008011612 */
[----:B------:R-:W-:Y:S02]  /*12a0*/  UISETP.NE.AND UP0, UPT, UR14, 0x1, UPT ;  /* 0x000000010e00788c */ /* 0x000fe4000bf05270 */
[----:B-1----:R-:W-:Y:S01]  /*12b0*/  UIMAD.WIDE.U32 UR12, UR8, UR15, URZ ;  /* 0x0000000f080c72a5 */ /* 0x002fe2000f8e00ff */
[----:B------:R-:W-:-:S02]  /*12c0*/  UMOV UR5, UR17 ;  /* 0x0000001100057c82 */ /* 0x000fc40008000000 */
[----:B------:R-:W-:-:S04]  /*12d0*/  USHF.R.U32.HI UR5, URZ, UR9, UR5 ;  /* 0x00000009ff057299 */ /* 0x000fc80008011605 */
[----:B------:R-:W-:Y:S01]  /*12e0*/  UMOV UR12, UR13 ;  /* 0x0000000d000c7c82 */ /* 0x000fe20008000000 */
[----:B--2---:R-:W-:Y:S02]  /*12f0*/  UIMAD.WIDE.U32 UR16, UR7, UR10, URZ ;  /* 0x0000000a071072a5 */ /* 0x004fe4000f8e00ff */
[----:B------:R-:W-:Y:S02]  /*1300*/  @UP0 USHF.R.U32.HI UR8, URZ, UR9, UR12 ;  /* 0x00000009ff080299 */ /* 0x000fe4000801160c */
[----:B------:R-:W-:Y:S02]  /*1310*/  USEL UR5, UR45, UR5, !UP0 ;  /* 0x000000052d057287 */ /* 0x000fe4000c000000 */
[----:B------:R-:W-:Y:S01]  /*1320*/  UIMAD.WIDE.U32 UR12, UR8, UR10, URZ ;  /* 0x0000000a080c72a5 */ /* 0x000fe2000f8e00ff */
[----:B------:R-:W-:Y:S02]  /*1330*/  UMOV UR16, UR17 ;  /* 0x0000001100107c82 */ /* 0x000fe40008000000 */
[----:B------:R-:W-:-:S04]  /*1340*/  @UP2 USHF.R.U32.HI UR7, URZ, UR11, UR16 ;  /* 0x0000000bff072299 */ /* 0x000fc80008011610 */
[----:B------:R-:W-:Y:S01]  /*1350*/  UMOV UR12, UR13 ;  /* 0x0000000d000c7c82 */ /* 0x000fe20008000000 */
[----:B------:R-:W-:Y:S02]  /*1360*/  UIMAD UR9, UR7, UR21, URZ ;  /* 0x00000015070972a4 */ /* 0x000fe4000f8e02ff */
[----:B------:R-:W-:Y:S02]  /*1370*/  @UP2 USHF.R.U32.HI UR8, URZ, UR11, UR12 ;  /* 0x0000000bff082299 */ /* 0x000fe4000801160c */
[----:B------:R-:W-:Y:S02]  /*1380*/  UIMAD.WIDE.U32 UR12, UR5, UR10, URZ ;  /* 0x0000000a050c72a5 */ /* 0x000fe4000f8e00ff */
[----:B------:R-:W-:Y:S02]  /*1390*/  UIMAD UR8, UR8, UR21, URZ ;  /* 0x00000015080872a4 */ /* 0x000fe4000f8e02ff */
[----:B------:R-:W-:Y:S02]  /*13a0*/  UIADD3 UR12, UPT, UPT, -UR6, URZ, URZ ;  /* 0x000000ff060c7290 */ /* 0x000fe4000fffe1ff */
[----:B------:R-:W-:-:S02]  /*13b0*/  UISETP.GE.AND UP0, UPT, UR5, UR8, UPT ;  /* 0x000000080500728c */ /* 0x000fc4000bf06270 */
[----:B------:R-:W-:Y:S02]  /*13c0*/  UIMAD UR46, UR22, UR12, UR46 ;  /* 0x0000000c162e72a4 */ /* 0x000fe4000f8e022e */
[----:B------:R-:W-:Y:S02]  /*13d0*/  UISETP.GE.OR UP0, UPT, UR6, UR9, UP0 ;  /* 0x000000090600728c */ /* 0x000fe40008706670 */
[----:B------:R-:W-:-:S03]  /*13e0*/  UIMAD.WIDE.U32 UR8, UR6, UR10, URZ ;  /* 0x0000000a060872a5 */ /* 0x000fc6000f8e00ff */
[----:B------:R-:W-:Y:S02]  /*13f0*/  UMOV UR10, UR13 ;  /* 0x0000000d000a7c82 */ /* 0x000fe40008000000 */
[----:B------:R-:W-:-:S04]  /*1400*/  USHF.R.U32.HI UR10, URZ, UR11, UR10 ;  /* 0x0000000bff0a7299 */ /* 0x000fc8000801160a */
[----:B------:R-:W-:Y:S02]  /*1410*/  USEL UR8, UR5, UR10, !UP2 ;  /* 0x0000000a05087287 */ /* 0x000fe4000d000000 */
[----:B------:R-:W-:Y:S02]  /*1420*/  @!UP0 USHF.R.U32.HI UR9, URZ, UR11, UR9 ;  /* 0x0000000bff098299 */ /* 0x000fe40008011609 */
[----:B------:R-:W-:Y:S02]  /*1430*/  UIADD3 UR10, UPT, UPT, -UR8, URZ, URZ ;  /* 0x000000ff080a7290 */ /* 0x000fe4000fffe1ff */
[----:B------:R-:W-:Y:S02]  /*1440*/  @!UP0 USEL UR9, UR6, UR9, !UP2 ;  /* 0x0000000906098287 */ /* 0x000fe4000d000000 */
[----:B------:R-:W-:Y:S02]  /*1450*/  UIMAD UR10, UR21, UR10, UR5 ;  /* 0x0000000a150a72a4 */ /* 0x000fe4000f8e0205 */
[----:B------:R-:W-:-:S02]  /*1460*/  UIADD3 UR11, UPT, UPT, -UR5, URZ, URZ ;  /* 0x000000ff050b7290 */ /* 0x000fc4000fffe1ff */
[----:B------:R-:W-:Y:S02]  /*1470*/  @!UP0 UIMAD UR7, UR10, UR7, UR9 ;  /* 0x000000070a0782a4 */ /* 0x000fe4000f8e0209 */
[----:B------:R-:W-:Y:S02]  /*1480*/  @!UP0 UIADD3 UR8, UPT, UPT, UR8, -UR9, URZ ;  /* 0x8000000908088290 */ /* 0x000fe4000fffe0ff */
[----:B------:R-:W-:Y:S02]  /*1490*/  UIMAD UR11, UR14, UR11, UR45 ;  /* 0x0000000b0e0b72a4 */ /* 0x000fe4000f8e022d */
[----:B------:R-:W-:-:S03]  /*14a0*/  @!UP0 UIMAD UR5, UR8, UR21, UR6 ;  /* 0x00000015080582a4 */ /* 0x000fc6000f8e0206 */
[----:B------:R-:W-:Y:S01]  /*14b0*/  @!UP0 UMOV UR6, UR7 ;  /* 0x0000000700068c82 */ /* 0x000fe20008000000 */
[----:B------:R-:W-:Y:S02]  /*14c0*/  UIMAD UR45, UR5, UR14, UR11 ;  /* 0x0000000e052d72a4 */ /* 0x000fe4000f8e020b */
[----:B------:R-:W-:-:S12]  /*14d0*/  UIMAD UR46, UR6, UR22, UR46 ;  /* 0x00000016062e72a4 */ /* 0x000fd8000f8e022e */
.L_x_19:
[----:B------:R-:W-:-:S09]  /*14e0*/  UISETP.NE.AND UP0, UPT, UR23, 0x1, UPT ;  /* 0x000000011700788c */ /* 0x000fd2000bf05270 */
[----:B------:R-:W-:Y:S05]  /*14f0*/  BRA.U UP0, `(.L_x_20) ;  /* 0x0000000100447547 */ /* 0x000fea000b800000 */
[----:B------:R-:W2:Y:S01]  /*1500*/  LDCU.128 UR12, c[0x0][0xb10] ;  /* 0x00016200ff0c77ac */ /* 0x000ea20008000c00 */
[----:B------:R-:W3:Y:S01]  /*1510*/  LDCU UR10, c[0x0][0xb0c] ;  /* 0x00016180ff0a77ac */ /* 0x000ee20008000800 */
[----:B------:R-:W4:Y:S01]  /*1520*/  LDCU UR11, c[0x0][0xb20] ;  /* 0x00016400ff0b77ac */ /* 0x000f220008000800 */
[----:B--2---:R-:W-:Y:S02]  /*1530*/  UIMAD.WIDE.U32 UR6, UR46, UR12, URZ ;  /* 0x0000000c2e0672a5 */ /* 0x004fe4000f8e00ff */
[----:B------:R-:W-:Y:S02]  /*1540*/  UIMAD.WIDE.U32 UR8, UR45, UR15, URZ ;  /* 0x0000000f2d0872a5 */ /* 0x000fe4000f8e00ff */
[----:B---3--:R-:W-:-:S03]  /*1550*/  UISETP.NE.AND UP0, UPT, UR10, 0x1, UPT ;  /* 0x000000010a00788c */ /* 0x008fc6000bf05270 */
[----:B------:R-:W-:Y:S02]  /*1560*/  UMOV UR6, UR7 ;  /* 0x0000000700067c82 */ /* 0x000fe40008000000 */
[----:B------:R-:W-:Y:S01]  /*1570*/  USHF.R.U32.HI UR6, URZ, UR13, UR6 ;  /* 0x0000000dff067299 */ /* 0x000fe20008011606 */
[----:B------:R-:W-:-:S03]  /*1580*/  UMOV UR5, UR9 ;  /* 0x0000000900057c82 */ /* 0x000fc60008000000 */
[----:B------:R-:W-:Y:S02]  /*1590*/  USEL UR6, UR46, UR6, !UP0 ;  /* 0x000000062e067287 */ /* 0x000fe4000c000000 */
[----:B------:R-:W-:Y:S02]  /*15a0*/  UISETP.NE.AND UP0, UPT, UR14, 0x1, UPT ;  /* 0x000000010e00788c */ /* 0x000fe4000bf05270 */
[----:B----4-:R-:W-:-:S04]  /*15b0*/  USHF.R.U32.HI UR5, URZ, UR11, UR5 ;  /* 0x0000000bff057299 */ /* 0x010fc80008011605 */
[----:B------:R-:W-:-:S04]  /*15c0*/  USEL UR5, UR45, UR5, !UP0 ;  /* 0x000000052d057287 */ /* 0x000fc8000c000000 */
[----:B------:R-:W-:Y:S02]  /*15d0*/  UIADD3 UR7, UPT, UPT, UR6, -UR5, URZ ;  /* 0x8000000506077290 */ /* 0x000fe4000fffe0ff */
[----:B------:R-:W-:Y:S02]  /*15e0*/  UIADD3 UR5, UPT, UPT, -UR6, UR5, URZ ;  /* 0x0000000506057290 */ /* 0x000fe4000fffe1ff */
[----:B------:R-:W-:Y:S02]  /*15f0*/  UIMAD UR45, UR7, UR14, UR45 ;  /* 0x0000000e072d72a4 */ /* 0x000fe4000f8e022d */
[----:B------:R-:W-:-:S12]  /*1600*/  UIMAD UR46, UR5, UR10, UR46 ;  /* 0x0000000a052e72a4 */ /* 0x000fd8000f8e022e */
.L_x_20:
[----:B------:R-:W-:Y:S01]  /*1610*/  UISETP.NE.AND UP0, UPT, UR20, 0x2, UPT ;  /* 0x000000021400788c */ /* 0x000fe2000bf05270 */
[----:B------:R-:W-:Y:S09]  /*1620*/  BRA.U !UP6, `(.L_x_21) ;  /* 0x000000010e0c7547 */ /* 0x000ff2000b800000 */
[----:B------:R-:W-:Y:S01]  /*1630*/  UCGABAR_WAIT ;  /* 0x0000000000007dc7 */ /* 0x000fe20008000000 */
[----:B------:R-:W-:Y:S01]  /*1640*/  CCTL.IVALL ;  /* 0x00000000ff00798f */ /* 0x000fe20002000000 */
[----:B------:R-:W-:Y:S05]  /*1650*/  BRA `(.L_x_22) ;  /* 0x0000000000047947 */ /* 0x000fea0003800000 */
.L_x_21:
[----:B------:R-:W-:Y:S06]  /*1660*/  BAR.SYNC.DEFER_BLOCKING 0x0 ;  /* 0x0000000000007b1d */ /* 0x000fec0000010000 */
.L_x_22:
[----:B------:R-:W-:Y:S05]  /*1670*/  BRA.U UP0, `(.L_x_23) ;  /* 0x0000001500987547 */ /* 0x000fea000b800000 */
[----:B------:R-:W2:Y:S01]  /*1680*/  LDCU UR7, c[0x0][0x38c] ;  /* 0x00007180ff0777ac */ /* 0x000ea20008000800 */
[----:B------:R-:W-:Y:S01]  /*1690*/  PLOP3.LUT P1, PT, PT, PT, UP3, 0x80, 0x8 ;  /* 0x000000000008781c */ /* 0x000fe20003f2f038 */
[----:B------:R-:W-:Y:S01]  /*16a0*/  IMAD.MOV.U32 R12, RZ, RZ, 0x1 ;  /* 0x00000001ff0c7424 */ /* 0x000fe200078e00ff */
[----:B------:R-:W-:Y:S01]  /*16b0*/  ISETP.EQ.OR P2, PT, R0, RZ, P3 ;  /* 0x000000ff0000720c */ /* 0x000fe20001f42670 */
[----:B------:R-:W-:Y:S01]  /*16c0*/  UISETP.NE.AND UP1, UPT, UR20, URZ, UPT ;  /* 0x000000ff1400728c */ /* 0x000fe2000bf25270 */
[----:B------:R-:W-:Y:S01]  /*16d0*/  PLOP3.LUT P1, PT, P1, PT, PT, 0x8, 0x80 ;  /* 0x000000000080781c */ /* 0x000fe20000f2e170 */
[----:B------:R-:W-:Y:S01]  /*16e0*/  USEL UR26, URZ, 0x1, UP4 ;  /* 0x00000001ff1a7887 */ /* 0x000fe2000a000000 */
[----:B------:R-:W-:Y:S01]  /*16f0*/  CS2R R10, SRZ ;  /* 0x00000000000a7805 */ /* 0x000fe2000001ff00 */
[----:B------:R-:W-:Y:S01]  /*1700*/  IMAD.MOV.U32 R9, RZ, RZ, RZ ;  /* 0x000000ffff097224 */ /* 0x000fe200078e00ff */
[----:B------:R-:W3:Y:S01]  /*1710*/  LDCU UR39, c[0x0][0x370] ;  /* 0x00006e00ff2777ac */ /* 0x000ee20008000800 */
[----:B------:R-:W-:Y:S01]  /*1720*/  IMAD.MOV.U32 R8, RZ, RZ, 0x1 ;  /* 0x00000001ff087424 */ /* 0x000fe200078e00ff */
[----:B------:R-:W4:Y:S01]  /*1730*/  LDCU.64 UR28, c[0x0][0x348] ;  /* 0x00006900ff1c77ac */ /* 0x000f220008000a00 */
[----:B------:R-:W-:-:S02]  /*1740*/  USHF.R.U32.HI UR44, URZ, 0x7, UR4 ;  /* 0x00000007ff2c7899 */ /* 0x000fc40008011604 */
[----:B--2---:R-:W-:Y:S02]  /*1750*/  UIADD3 UR6, UPT, UPT, UR7, 0x7f, URZ ;  /* 0x0000007f07067890 */ /* 0x004fe4000fffe0ff */
[----:B------:R-:W-:Y:S02]  /*1760*/  UIADD3 UR47, UPT, UPT, UR7, 0xfe, URZ ;  /* 0x000000fe072f7890 */ /* 0x000fe4000fffe0ff */
[----:B------:R-:W-:Y:S01]  /*1770*/  USHF.R.S32.HI UR5, URZ, 0x1f, UR6 ;  /* 0x0000001fff057899 */ /* 0x000fe20008011406 */
[----:B------:R-:W2:Y:S03]  /*1780*/  LDCU UR38, c[0x0][0x374] ;  /* 0x00006e80ff2677ac */ /* 0x000ea60008000800 */
[----:B------:R-:W-:Y:S02]  /*1790*/  ULEA.HI UR5, UR5, UR6, URZ, 0x7 ;  /* 0x0000000605057291 */ /* 0x000fe4000f8f38ff */
[----:B------:R-:W-:-:S02]  /*17a0*/  USEL UR26, UR26, 0x2, UP1 ;  /* 0x000000021a1a7887 */ /* 0x000fc40008800000 */
[----:B------:R-:W-:Y:S02]  /*17b0*/  USHF.R.S32.HI UR41, URZ, 0x7, UR5 ;  /* 0x00000007ff297899 */ /* 0x000fe40008011405 */
[----:B------:R-:W-:Y:S02]  /*17c0*/  UIADD3 UR5, UPT, UPT, UR7, -0x1, URZ ;  /* 0xffffffff07057890 */ /* 0x000fe4000fffe0ff */
[----:B------:R-:W-:Y:S02]  /*17d0*/  UISETP.LT.U32.AND UP0, UPT, UR41, 0xa, UPT ;  /* 0x0000000a2900788c */ /* 0x000fe4000bf01070 */
[----:B------:R-:W-:Y:S02]  /*17e0*/  UISETP.GE.U32.AND UP2, UPT, UR5, -0xff, UPT ;  /* 0xffffff010500788c */ /* 0x000fe4000bf46070 */
[----:B------:R-:W-:Y:S01]  /*17f0*/  USEL UR40, UR41, 0xa, UP0 ;  /* 0x0000000a29287887 */ /* 0x000fe20008000000 */
[----:B------:R-:W-:-:S03]  /*1800*/  UMOV UR6, URZ ;  /* 0x000000ff00067c82 */ /* 0x000fc60008000000 */
[----:B------:R-:W-:Y:S02]  /*1810*/  UIADD3 UR21, UPT, UPT, UR40, -0x1, URZ ;  /* 0xffffffff28157890 */ /* 0x000fe4000fffe0ff */
[----:B------:R-:W-:-:S03]  /*1820*/  UIADD3 UR43, UPT, UPT, UR41, -UR40, URZ ;  /* 0x80000028292b7290 */ /* 0x000fc6000fffe0ff */
[----:B------:R-:W-:-:S04]  /*1830*/  @UP2 UIADD3 UR21, UPT, UPT, UR40, URZ, URZ ;  /* 0x000000ff28152290 */ /* 0x000fc8000fffe0ff */
[----:B--234-:R-:W-:-:S12]  /*1840*/  UIADD3 UR21, UPT, UPT, UR21, 0x1, URZ ;  /* 0x0000000115157890 */ /* 0x01cfd8000fffe0ff */
.L_x_43:
[----:B------:R-:W-:Y:S01]  /*1850*/  UISETP.NE.AND UP0, UPT, UR48, URZ, UPT ;  /* 0x000000ff3000728c */ /* 0x000fe2000bf05270 */
[----:B------:R-:W2:Y:S08]  /*1860*/  S2UR UR48, SR_CgaCtaId ;  /* 0x00000000003079c3 */ /* 0x000eb00000008800 */
[----:B------:R-:W-:Y:S05]  /*1870*/  BRA.U UP0, `(.L_x_24) ;  /* 0x0000000100347547 */ /* 0x000fea000b800000 */
[----:B------:R-:W3:Y:S01]  /*1880*/  S2R R0, SR_CgaCtaId ;  /* 0x0000000000007919 */ /* 0x000ee20000008800 */
[----:B------:R-:W-:-:S04]  /*1890*/  MOV R2, 0x400 ;  /* 0x0000040000027802 */ /* 0x000fc80000000f00 */
[----:B---3--:R-:W-:Y:S02]  /*18a0*/  LEA R0, R0, R2, 0x18 ;  /* 0x0000000200007211 */ /* 0x008fe400078ec0ff */
[----:B------:R-:W-:-:S03]  /*18b0*/  SHF.L.U32 R2, R8, 0x1f, RZ ;  /* 0x0000001f08027819 */ /* 0x000fc600000006ff */
[----:B------:R-:W-:-:S04]  /*18c0*/  IMAD R0, R9, 0x8, R0 ;  /* 0x0000000809007824 */ /* 0x000fc800078e0200 */
[----:B------:R-:W3:Y:S02]  /*18d0*/  SYNCS.PHASECHK.TRANS64.TRYWAIT P0, [R0+URZ+0x130], R2 ;  /* 0x00013002000075a7 */ /* 0x000ee400080011ff */
[----:B---3--:R-:W-:Y:S05]  /*18e0*/  @!P0 BRA `(.L_x_25) ;  /* 0x0000005c002c8947 */ /* 0x008fea0003800000 */
.L_x_111:
[----:B------:R-:W-:Y:S01]  /*18f0*/  VIADD R9, R9, 0x1 ;  /* 0x0000000109097836 */ /* 0x000fe20000000000 */
[----:B------:R3:W-:Y:S04]  /*1900*/  SYNCS.ARRIVE.TRANS64.A1T0 RZ, [R0+URZ+0x120], RZ ;  /* 0x000120ff00ff79a7 */ /* 0x0007e800081000ff */
[----:B------:R-:W-:-:S04]  /*1910*/  ISETP.NE.AND P0, PT, R9, 0x2, PT ;  /* 0x000000020900780c */ /* 0x000fc80003f05270 */
[----:B------:R-:W-:Y:S02]  /*1920*/  SEL R9, R9, RZ, P0 ;  /* 0x000000ff09097207 */ /* 0x000fe40000000000 */
[----:B---3--:R-:W-:-:S04]  /*1930*/  SEL R0, RZ, 0x1, P0 ;  /* 0x00000001ff007807 */ /* 0x008fc80000000000 */
[----:B------:R-:W-:-:S07]  /*1940*/  LOP3.LUT R8, R8, R0, RZ, 0x3c, !PT ;  /* 0x0000000008087212 */ /* 0x000fce00078e3cff */
.L_x_24:
[----:B------:R-:W-:Y:S01]  /*1950*/  UMOV UR7, 0x400 ;  /* 0x0000040000077882 */ /* 0x000fe20000000000 */
[----:B------:R-:W-:Y:S01]  /*1960*/  SHF.L.U32 R0, R12, 0x1f, RZ ;  /* 0x0000001f0c007819 */ /* 0x000fe200000006ff */
[----:B--2---:R-:W-:Y:S02]  /*1970*/  ULEA UR7, UR48, UR7, 0x18 ;  /* 0x0000000730077291 */ /* 0x004fe4000f8ec0ff */
[----:B------:R-:W-:Y:S02]  /*1980*/  UISETP.GE.U32.AND UP0, UPT, UR47, 0xff, UPT ;  /* 0x000000ff2f00788c */ /* 0x000fe4000bf06070 */
[----:B------:R-:W-:Y:S02]  /*1990*/  ULEA UR5, UR6, UR7, 0x3 ;  /* 0x0000000706057291 */ /* 0x000fe4000f8e18ff */
[----:B------:R-:W-:Y:S02]  /*19a0*/  USHF.L.U32 UR35, UR46, 0x6, URZ ;  /* 0x000000062e237899 */ /* 0x000fe400080006ff */
[----:B------:R-:W-:Y:S01]  /*19b0*/  UIMAD UR11, UR45, 0x60, UR44 ;  /* 0x000000602d0b78a4 */ /* 0x000fe2000f8e022c */
[----:B------:R-:W-:-:S04]  /*19c0*/  UMOV UR14, URZ ;  /* 0x000000ff000e7c82 */ /* 0x000fc80008000000 */
[----:B------:R2:W3:Y:S01]  /*19d0*/  SYNCS.PHASECHK.TRANS64.TRYWAIT P0, [UR5+0x50], R0 ;  /* 0x00005000ff0075a7 */ /* 0x0004e20008001105 */
[----:B------:R-:W-:Y:S06]  /*19e0*/  BRA.U !UP0, `(.L_x_26) ;  /* 0x0000000108bc7547 */ /* 0x000fec000b800000 */
[----:B------:R-:W-:Y:S01]  /*19f0*/  UMOV UR13, URZ ;  /* 0x000000ff000d7c82 */ /* 0x000fe20008000000 */
[----:B------:R-:W-:-:S05]  /*1a00*/  UMOV UR5, UR6 ;  /* 0x0000000600057c82 */ /* 0x000fca0008000000 */
.L_x_32:
[----:B---3--:R-:W-:Y:S01]  /*1a10*/  @!P3 MOV R2, 0x5000 ;  /* 0x000050000002b802 */ /* 0x008fe20000000f00 */
[----:B------:R-:W-:Y:S01]  /*1a20*/  ULEA UR33, UR5, UR7, 0x3 ;  /* 0x0000000705217291 */ /* 0x000fe2000f8e18ff */
[----:B-1-34-:R-:W-:Y:S11]  /*1a30*/  @P0 BRA `(.L_x_27) ;  /* 0x00000000000c0947 */ /* 0x01aff60003800000 */
[----:B------:R-:W-:Y:S04]  /*1a40*/  SHF.L.U32 R3, R12, 0x1f, RZ ;  /* 0x0000001f0c037819 */ /* 0x000fe800000006ff */
[----:B------:R-:W3:Y:S02]  /*1a50*/  SYNCS.PHASECHK.TRANS64.TRYWAIT P0, [UR33+0x50], R3 ;  /* 0x00005003ff0075a7 */ /* 0x000ee40008001121 */
[----:B---3--:R-:W-:Y:S05]  /*1a60*/  @!P0 BRA `(.L_x_28) ;  /* 0x0000005800e08947 */ /* 0x008fea0003800000 */
.L_x_27:
[----:B------:R3:W-:Y:S01]  /*1a70*/  @!P3 SYNCS.ARRIVE.TRANS64 RZ, [UR33], R2 ;  /* 0x00000002ffffb9a7 */ /* 0x0007e20008000021 */
[----:B------:R-:W-:Y:S04]  /*1a80*/  ULOP3.LUT UR6, UR26, 0x2, URZ, 0xfc, !UPT ;  /* 0x000000021a067892 */ /* 0x000fe8000f8efcff */
[----:B------:R-:W-:Y:S09]  /*1a90*/  UISETP.NE.AND UP0, UPT, UR6, 0x2, UPT ;  /* 0x000000020600788c */ /* 0x000ff2000bf05270 */
[----:B------:R-:W-:Y:S05]  /*1aa0*/  BRA.U UP0, `(.L_x_29) ;  /* 0x0000000100047547 */ /* 0x000fea000b800000 */
[----:B-1----:R-:W-:Y:S05]  /*1ab0*/  BPT.TRAP 0x1 ;  /* 0x000000040000795c */ /* 0x002fea0000300000 */
.L_x_29:
[----:B------:R-:W-:Y:S04]  /*1ac0*/  BSSY.RECONVERGENT B0, `(.L_x_30) ;  /* 0x0000003000007945 */ /* 0x000fe80003800200 */
[----:B------:R-:W-:Y:S05]  /*1ad0*/  @P2 BRA `(.L_x_31) ;  /* 0x0000000000042947 */ /* 0x000fea0003800000 */
[----:B-1----:R-:W-:Y:S05]  /*1ae0*/  BPT.TRAP 0x1 ;  /* 0x000000040000795c */ /* 0x002fea0000300000 */
.L_x_31:
[----:B-1----:R-:W-:Y:S05]  /*1af0*/  BSYNC.RECONVERGENT B0 ;  /* 0x0000000000007941 */ /* 0x002fea0003800200 */
.L_x_30:
[----:B------:R-:W-:Y:S02]  /*1b00*/  UIADD3 UR6, UPT, UPT, UR5, 0x1, URZ ;  /* 0x0000000105067890 */ /* 0x000fe4000fffe0ff */
[----:B------:R-:W-:Y:S02]  /*1b10*/  UIADD3 UR16, UP1, UPT, UR28, 0x80, URZ ;  /* 0x000000801c107890 */ /* 0x000fe4000ff3e0ff */
[----:B------:R-:W-:Y:S02]  /*1b20*/  UISETP.NE.AND UP0, UPT, UR6, 0xa, UPT ;  /* 0x0000000a0600788c */ /* 0x000fe4000bf05270 */
[----:B------:R-:W-:Y:S02]  /*1b30*/  ULEA UR32, UR5, UR7, 0xd ;  /* 0x0000000705207291 */ /* 0x000fe4000f8e68ff */
[----:B------:R-:W-:Y:S02]  /*1b40*/  USEL UR9, URZ, 0x1, UP0 ;  /* 0x00000001ff097887 */ /* 0x000fe40008000000 */
[----:B------:R-:W-:Y:S02]  /*1b50*/  USEL UR6, UR6, URZ, UP0 ;  /* 0x000000ff06067287 */ /* 0x000fe40008000000 */
[----:B------:R-:W-:Y:S02]  /*1b60*/  USHF.L.U32 UR34, UR13, 0x7, URZ ;  /* 0x000000070d227899 */ /* 0x000fe400080006ff */
[----:B------:R-:W-:Y:S01]  /*1b70*/  ULEA UR8, UR6, UR7, 0x3 ;  /* 0x0000000706087291 */ /* 0x000fe2000f8e18ff */
[----:B------:R-:W-:Y:S01]  /*1b80*/  LOP3.LUT R12, R12, UR9, RZ, 0x3c, !PT ;  /* 0x000000090c0c7c12 */ /* 0x000fe2000f8e3cff */
[----:B------:R-:W-:Y:S02]  /*1b90*/  UIADD3.X UR17, UPT, UPT, URZ, UR29, URZ, UP1, !UPT ;  /* 0x0000001dff117290 */ /* 0x000fe40008ffe4ff */
[----:B------:R-:W-:Y:S01]  /*1ba0*/  UIADD3 UR32, UPT, UPT, UR32, 0x3300, URZ ;  /* 0x0000330020207890 */ /* 0x000fe2000fffe0ff */
[----:B--2---:R-:W-:Y:S01]  /*1bb0*/  SHF.L.U32 R0, R12, 0x1f, RZ ;  /* 0x0000001f0c007819 */ /* 0x004fe200000006ff */
[----:B------:R-:W-:Y:S02]  /*1bc0*/  UIADD3 UR14, UP0, UPT, UR28, 0x180, URZ ;  /* 0x000001801c0e7890 */ /* 0x000fe4000ff1e0ff */
[----:B------:R-:W-:Y:S01]  /*1bd0*/  UIADD3 UR13, UPT, UPT, UR13, 0x1, URZ ;  /* 0x000000010d0d7890 */ /* 0x000fe2000fffe0ff */
[----:B------:R4:W1:Y:S01]  /*1be0*/  SYNCS.PHASECHK.TRANS64.TRYWAIT P0, [UR8+0x50], R0 ;  /* 0x00005000ff0075a7 */ /* 0x0008620008001108 */
[----:B------:R-:W-:Y:S01]  /*1bf0*/  UIMAD UR8, UR5, 0x3000, UR4 ;  /* 0x00003000050878a4 */ /* 0x000fe2000f8e0204 */
[----:B------:R-:W-:Y:S01]  /*1c00*/  UMOV UR18, 0x0 ;  /* 0x0000000000127882 */ /* 0x000fe20000000000 */
[----:B------:R-:W-:Y:S02]  /*1c10*/  UMOV UR19, 0x10000000 ;  /* 0x1000000000137882 */ /* 0x000fe40000000000 */
[----:B------:R-:W-:Y:S01]  /*1c20*/  UIADD3 UR8, UPT, UPT, UR7, 0x17300, UR8 ;  /* 0x0001730007087890 */ /* 0x000fe2000fffe008 */
[----:B------:R-:W-:Y:S01]  /*1c30*/  UTMALDG.3D [UR32], [UR16], desc[UR18] ;  /* 0x00001220100075b4 */ /* 0x000fe20008011000 */
[----:B------:R-:W-:Y:S02]  /*1c40*/  UIADD3.X UR15, UPT, UPT, URZ, UR29, URZ, UP0, !UPT ;  /* 0x0000001dff0f7290 */ /* 0x000fe400087fe4ff */
[----:B------:R-:W-:Y:S01]  /*1c50*/  UISETP.NE.AND UP0, UPT, UR13, UR21, UPT ;  /* 0x000000150d00728c */ /* 0x000fe2000bf05270 */
[----:B------:R-:W-:Y:S01]  /*1c60*/  UMOV UR5, 0x30000 ;  /* 0x0003000000057882 */ /* 0x000fe20000000000 */
[----:B------:R-:W-:Y:S01]  /*1c70*/  UMOV UR12, UR36 ;  /* 0x00000024000c7c82 */ /* 0x000fe20008000000 */
[----:B------:R-:W-:Y:S01]  /*1c80*/  UMOV UR9, UR33 ;  /* 0x0000002100097c82 */ /* 0x000fe20008000000 */
[----:B------:R-:W-:Y:S03]  /*1c90*/  UMOV UR10, UR34 ;  /* 0x00000022000a7c82 */ /* 0x000fe60008000000 */
[----:B------:R2:W-:Y:S02]  /*1ca0*/  UTMALDG.3D.MULTICAST [UR8], [UR14], UR5, desc[UR18] ;  /* 0x000012080e0073b4 */ /* 0x0005e40008011805 */
[----:B--2---:R-:W-:Y:S01]  /*1cb0*/  UMOV UR14, UR21 ;  /* 0x00000015000e7c82 */ /* 0x004fe20008000000 */
[----:B------:R-:W-:Y:S01]  /*1cc0*/  UMOV UR5, UR6 ;  /* 0x0000000600057c82 */ /* 0x000fe20008000000 */
[----:B------:R-:W-:Y:S05]  /*1cd0*/  BRA.U UP0, `(.L_x_32) ;  /* 0xfffffffd004c7547 */ /* 0x000fea000b83ffff */
.L_x_26:
[----:B------:R-:W-:Y:S01]  /*1ce0*/  ULEA UR5, UR6, UR7, 0x3 ;  /* 0x0000000706057291 */ /* 0x000fe2000f8e18ff */
[----:B--2-4-:R-:W-:Y:S01]  /*1cf0*/  SHF.L.U32 R0, R12, 0x1f, RZ ;  /* 0x0000001f0c007819 */ /* 0x014fe200000006ff */
[----:B------:R-:W-:Y:S01]  /*1d00*/  @!P1 SYNCS.ARRIVE.TRANS64.A1T0 RZ, [UR7+0xb8], RZ ;  /* 0x0000b8ffffff99a7 */ /* 0x000fe20008100007 */
[----:B------:R-:W-:-:S06]  /*1d10*/  UISETP.GT.AND UP0, UPT, UR41, UR40, UPT ;  /* 0x000000282900728c */ /* 0x000fcc000bf04270 */
[----:B-1-3--:R1:W2:Y:S03]  /*1d20*/  SYNCS.PHASECHK.TRANS64.TRYWAIT P0, [UR5+0x50], R0 ;  /* 0x00005000ff0075a7 */ /* 0x00a2a60008001105 */
[----:B------:R-:W-:Y:S05]  /*1d30*/  BRA.U !UP0, `(.L_x_33) ;  /* 0x0000000108c07547 */ /* 0x000fea000b800000 */
[----:B------:R-:W-:Y:S01]  /*1d40*/  UIADD3 UR13, UPT, UPT, UR43, UR14, URZ ;  /* 0x0000000e2b0d7290 */ /* 0x000fe2000fffe0ff */
[----:B------:R-:W-:-:S11]  /*1d50*/  UMOV UR5, UR6 ;  /* 0x0000000600057c82 */ /* 0x000fd60008000000 */
.L_x_39:
[----:B--2---:R-:W-:Y:S01]  /*1d60*/  @!P3 MOV R2, 0x5000 ;  /* 0x000050000002b802 */ /* 0x004fe20000000f00 */
[----:B------:R-:W-:Y:S01]  /*1d70*/  ULEA UR17, UR5, UR7, 0x3 ;  /* 0x0000000705117291 */ /* 0x000fe2000f8e18ff */
[----:B--234-:R-:W-:Y:S11]  /*1d80*/  @P0 BRA `(.L_x_34) ;  /* 0x00000000000c0947 */ /* 0x01cff60003800000 */
[----:B------:R-:W-:Y:S04]  /*1d90*/  SHF.L.U32 R3, R12, 0x1f, RZ ;  /* 0x0000001f0c037819 */ /* 0x000fe800000006ff */
[----:B------:R-:W2:Y:S02]  /*1da0*/  SYNCS.PHASECHK.TRANS64.TRYWAIT P0, [UR17+0x50], R3 ;  /* 0x00005003ff0075a7 */ /* 0x000ea40008001111 */
[----:B--2---:R-:W-:Y:S05]  /*1db0*/  @!P0 BRA `(.L_x_35) ;  /* 0x0000005800248947 */ /* 0x004fea0003800000 */
.L_x_34:
[----:B------:R2:W-:Y:S01]  /*1dc0*/  @!P3 SYNCS.ARRIVE.TRANS64 RZ, [UR17], R2 ;  /* 0x00000002ffffb9a7 */ /* 0x0005e20008000011 */
[----:B------:R-:W-:Y:S04]  /*1dd0*/  ULOP3.LUT UR6, UR26, 0x2, URZ, 0xfc, !UPT ;  /* 0x000000021a067892 */ /* 0x000fe8000f8efcff */
[----:B------:R-:W-:Y:S09]  /*1de0*/  UISETP.NE.AND UP0, UPT, UR6, 0x2, UPT ;  /* 0x000000020600788c */ /* 0x000ff2000bf05270 */
[----:B------:R-:W-:Y:S05]  /*1df0*/  BRA.U UP0, `(.L_x_36) ;  /* 0x0000000100047547 */ /* 0x000fea000b800000 */
[----:B------:R-:W-:Y:S05]  /*1e00*/  BPT.TRAP 0x1 ;  /* 0x000000040000795c */ /* 0x000fea0000300000 */
.L_x_36:
[----:B------:R-:W-:Y:S04]  /*1e10*/  BSSY.RECONVERGENT B0, `(.L_x_37) ;  /* 0x0000003000007945 */ /* 0x000fe80003800200 */
[----:B------:R-:W-:Y:S05]  /*1e20*/  @P2 BRA `(.L_x_38) ;  /* 0x0000000000042947 */ /* 0x000fea0003800000 */
[----:B------:R-:W-:Y:S05]  /*1e30*/  BPT.TRAP 0x1 ;  /* 0x000000040000795c */ /* 0x000fea0000300000 */
.L_x_38:
[----:B------:R-:W-:Y:S05]  /*1e40*/  BSYNC.RECONVERGENT B0 ;  /* 0x0000000000007941 */ /* 0x000fea0003800200 */
.L_x_37:
[----:B------:R-:W-:Y:S02]  /*1e50*/  UIADD3 UR6, UPT, UPT, UR5, 0x1, URZ ;  /* 0x0000000105067890 */ /* 0x000fe4000fffe0ff */
[----:B------:R-:W-:Y:S02]  /*1e60*/  ULEA UR16, UR5, UR7, 0xd ;  /* 0x0000000705107291 */ /* 0x000fe4000f8e68ff */
[----:B------:R-:W-:Y:S02]  /*1e70*/  UISETP.NE.AND UP0, UPT, UR6, 0xa, UPT ;  /* 0x0000000a0600788c */ /* 0x000fe4000bf05270 */
[----:B------:R-:W-:Y:S02]  /*1e80*/  UIADD3 UR24, UP1, UPT, UR28, 0x80, URZ ;  /* 0x000000801c187890 */ /* 0x000fe4000ff3e0ff */
[----:B------:R-:W-:Y:S02]  /*1e90*/  USEL UR9, URZ, 0x1, UP0 ;  /* 0x00000001ff097887 */ /* 0x000fe40008000000 */
[----:B------:R-:W-:Y:S02]  /*1ea0*/  USEL UR6, UR6, URZ, UP0 ;  /* 0x000000ff06067287 */ /* 0x000fe40008000000 */
[----:B------:R-:W-:Y:S02]  /*1eb0*/  USHF.L.U32 UR18, UR14, 0x7, URZ ;  /* 0x000000070e127899 */ /* 0x000fe400080006ff */
[----:B------:R-:W-:Y:S01]  /*1ec0*/  ULEA UR8, UR6, UR7, 0x3 ;  /* 0x0000000706087291 */ /* 0x000fe2000f8e18ff */
[----:B------:R-:W-:Y:S01]  /*1ed0*/  LOP3.LUT R12, R12, UR9, RZ, 0x3c, !PT ;  /* 0x000000090c0c7c12 */ /* 0x000fe2000f8e3cff */
[----:B------:R-:W-:Y:S02]  /*1ee0*/  UIADD3 UR16, UPT, UPT, UR16, 0x3300, URZ ;  /* 0x0000330010107890 */ /* 0x000fe4000fffe0ff */
[----:B------:R-:W-:Y:S01]  /*1ef0*/  UIADD3.X UR25, UPT, UPT, URZ, UR29, URZ, UP1, !UPT ;  /* 0x0000001dff197290 */ /* 0x000fe20008ffe4ff */
[----:B-1----:R-:W-:Y:S01]  /*1f00*/  SHF.L.U32 R0, R12, 0x1f, RZ ;  /* 0x0000001f0c007819 */ /* 0x002fe200000006ff */
[----:B------:R-:W-:Y:S02]  /*1f10*/  UIADD3 UR22, UP0, UPT, UR28, 0x180, URZ ;  /* 0x000001801c167890 */ /* 0x000fe4000ff1e0ff */
[----:B------:R-:W-:Y:S01]  /*1f20*/  UIADD3 UR14, UPT, UPT, UR14, 0x1, URZ ;  /* 0x000000010e0e7890 */ /* 0x000fe2000fffe0ff */
[----:B------:R3:W4:Y:S01]  /*1f30*/  SYNCS.PHASECHK.TRANS64.TRYWAIT P0, [UR8+0x50], R0 ;  /* 0x00005000ff0075a7 */ /* 0x0007220008001108 */
[----:B------:R-:W-:Y:S01]  /*1f40*/  UIMAD UR8, UR5, 0x3000, UR4 ;  /* 0x00003000050878a4 */ /* 0x000fe2000f8e0204 */
[----:B------:R-:W-:Y:S01]  /*1f50*/  UMOV UR30, 0x0 ;  /* 0x00000000001e7882 */ /* 0x000fe20000000000 */
[----:B------:R-:W-:Y:S01]  /*1f60*/  UMOV UR31, 0x10000000 ;  /* 0x10000000001f7882 */ /* 0x000fe20000000000 */
[----:B------:R-:W-:Y:S01]  /*1f70*/  UMOV UR19, UR35 ;  /* 0x0000002300137c82 */ /* 0x000fe20008000000 */
[----:B------:R-:W-:Y:S01]  /*1f80*/  UMOV UR20, UR36 ;  /* 0x0000002400147c82 */ /* 0x000fe20008000000 */
[----:B------:R-:W-:Y:S01]  /*1f90*/  UIADD3 UR8, UPT, UPT, UR7, 0x17300, UR8 ;  /* 0x0001730007087890 */ /* 0x000fe2000fffe008 */
[----:B------:R-:W-:Y:S01]  /*1fa0*/  UTMALDG.3D [UR16], [UR24], desc[UR30] ;  /* 0x00001e10180075b4 */ /* 0x000fe20008011000 */
[----:B------:R-:W-:Y:S01]  /*1fb0*/  UIADD3.X UR23, UPT, UPT, URZ, UR29, URZ, UP0, !UPT ;  /* 0x0000001dff177290 */ /* 0x000fe200087fe4ff */
[----:B------:R-:W-:Y:S01]  /*1fc0*/  UMOV UR5, 0x30000 ;  /* 0x0003000000057882 */ /* 0x000fe20000000000 */
[----:B------:R-:W-:Y:S01]  /*1fd0*/  UMOV UR12, UR36 ;  /* 0x00000024000c7c82 */ /* 0x000fe20008000000 */
[----:B------:R-:W-:Y:S01]  /*1fe0*/  UMOV UR9, UR17 ;  /* 0x0000001100097c82 */ /* 0x000fe20008000000 */
[----:B------:R-:W-:Y:S01]  /*1ff0*/  UMOV UR10, UR18 ;  /* 0x00000012000a7c82 */ /* 0x000fe20008000000 */
[----:B------:R-:W-:Y:S04]  /*2000*/  UISETP.NE.AND UP0, UPT, UR14, UR13, UPT ;  /* 0x0000000d0e00728c */ /* 0x000fe8000bf05270 */
[----:B------:R1:W-:Y:S02]  /*2010*/  UTMALDG.3D.MULTICAST [UR8], [UR22], UR5, desc[UR30] ;  /* 0x00001e08160073b4 */ /* 0x0003e40008011805 */
[----:B-1----:R-:W-:Y:S03]  /*2020*/  UMOV UR5, UR6 ;  /* 0x0000000600057c82 */ /* 0x002fe60008000000 */
[----:B------:R-:W-:Y:S05]  /*2030*/  BRA.U UP0, `(.L_x_39) ;  /* 0xfffffffd00487547 */ /* 0x000fea000b83ffff */
.L_x_33:
[C---:B------:R-:W-:Y:S01]  /*2040*/  LEA R3, R11.reuse, UR7, 0x3 ;  /* 0x000000070b037c11 */ /* 0x040fe2000f8e18ff */
[----:B------:R-:W-:Y:S01]  /*2050*/  NOP ;  /* 0x0000000000007918 */ /* 0x000fe20000000000 */
[----:B-1-3--:R-:W-:Y:S02]  /*2060*/  SHF.L.U32 R0, R10, 0x1f, RZ ;  /* 0x0000001f0a007819 */ /* 0x00afe400000006ff */
[----:B------:R-:W-:Y:S02]  /*2070*/  LEA R4, R11, UR7, 0x4 ;  /* 0x000000070b047c11 */ /* 0x000fe4000f8e20ff */
[----:B--2-4-:R-:W1:Y:S02]  /*2080*/  SYNCS.PHASECHK.TRANS64.TRYWAIT P0, [R3+URZ+0xc0], R0 ;  /* 0x0000c000030075a7 */ /* 0x014e6400080011ff */
[----:B-1----:R-:W-:Y:S05]  /*2090*/  @!P0 BRA `(.L_x_40) ;  /* 0x0000005400848947 */ /* 0x002fea0003800000 */
.L_x_114:
[----:B------:R-:W2:Y:S01]  /*20a0*/  LDS.128 R4, [R4+0x150] ;  /* 0x0001500004047984 */ /* 0x000ea20000000c00 */
[----:B------:R-:W-:Y:S01]  /*20b0*/  UISETP.GE.AND UP0, UPT, UR42, 0x1, UPT ;  /* 0x000000012a00788c */ /* 0x000fe2000bf06270 */
[----:B------:R-:W-:Y:S01]  /*20c0*/  @!PT LDS RZ, [RZ] ;  /* 0x00000000fffff984 */ /* 0x000fe20000000800 */
[----:B------:R-:W-:Y:S01]  /*20d0*/  @!PT LDS RZ, [RZ] ;  /* 0x00000000fffff984 */ /* 0x000fe20000000800 */
[----:B------:R-:W-:Y:S01]  /*20e0*/  @!PT LDS RZ, [RZ] ;  /* 0x00000000fffff984 */ /* 0x000fe20000000800 */
[----:B------:R-:W-:Y:S01]  /*20f0*/  @!PT LDS RZ, [RZ] ;  /* 0x00000000fffff984 */ /* 0x000fe20000000800 */
[----:B------:R3:W-:Y:S06]  /*2100*/  MEMBAR.ALL.CTA ;  /* 0x0000000000007992 */ /* 0x0007ec0000008000 */
[----:B---3--:R-:W3:Y:S01]  /*2110*/  FENCE.VIEW.ASYNC.S ;  /* 0x00000000000073c6 */ /* 0x008ee20000000000 */
[----:B--2---:R-:W-:-:S13]  /*2120*/  LOP3.LUT P0, RZ, R6, 0x1, RZ, 0xc0, !PT ;  /* 0x0000000106ff7812 */ /* 0x004fda000780c0ff */
[----:B---3--:R-:W-:Y:S01]  /*2130*/  VOTEU.ANY UP1, P0 ;  /* 0x0000000000ff7886 */ /* 0x008fe20000020100 */
[----:B------:R-:W-:-:S13]  /*2140*/  PLOP3.LUT P0, PT, PT, PT, UP1, 0x80, 0x8 ;  /* 0x000000000008781c */ /* 0x000fda0003f0f018 */
[----:B-1----:R-:W-:Y:S02]  /*2150*/  @P0 LOP3.LUT R0, R5, 0xffff, RZ, 0xc0, !PT ;  /* 0x0000ffff05000812 */ /* 0x002fe400078ec0ff */
[----:B------:R-:W-:Y:S02]  /*2160*/  @P0 MOV R2, R4 ;  /* 0x0000000400020202 */ /* 0x000fe40000000f00 */
[----:B------:R-:W-:Y:S01]  /*2170*/  @P0 R2UR UR8, R0 ;  /* 0x00000000000802ca */ /* 0x000fe200000e0000 */
[----:B------:R-:W-:Y:S01]  /*2180*/  VIADD R0, R3, 0xd0 ;  /* 0x000000d003007836 */ /* 0x000fe20000000000 */
[----:B------:R-:W-:Y:S02]  /*2190*/  @P0 SHF.R.U32.HI R4, RZ, 0x10, R5 ;  /* 0x00000010ff040819 */ /* 0x000fe40000011605 */
[----:B------:R-:W-:Y:S02]  /*21a0*/  @P0 R2UR UR9, R2 ;  /* 0x00000000020902ca */ /* 0x000fe400000e0000 */
[----:B------:R-:W-:-:S02]  /*21b0*/  PRMT R0, RZ, 0x654, R0 ;  /* 0x00000654ff007816 */ /* 0x000fc40000000000 */
[----:B------:R-:W-:Y:S02]  /*21c0*/  @P0 R2UR UR5, R4 ;  /* 0x00000000040502ca */ /* 0x000fe400000e0000 */
[----:B------:R1:W-:Y:S03]  /*21d0*/  SYNCS.ARRIVE.TRANS64.RED.A1T0 RZ, [R0+URZ], RZ ;  /* 0x000000ff00ff79a7 */ /* 0x0003e600081004ff */
[----:B------:R-:W-:-:S04]  /*21e0*/  @UP1 UMOV UR27, UR8 ;  /* 0x00000008001b1c82 */ /* 0x000fc80008000000 */
[----:B------:R-:W-:-:S04]  /*21f0*/  @UP1 UMOV UR37, UR9 ;  /* 0x0000000900251c82 */ /* 0x000fc80008000000 */
[----:B------:R-:W-:Y:S01]  /*2200*/  @UP1 UMOV UR36, UR5 ;  /* 0x0000000500241c82 */ /* 0x000fe20008000000 */
[----:B------:R-:W-:Y:S05]  /*2210*/  BRA.U !UP0, `(.L_x_41) ;  /* 0x0000000108d47547 */ /* 0x000fea000b800000 */
[----:B------:R-:W2:Y:S01]  /*2220*/  LDCU.128 UR12, c[0x0][0xb10] ;  /* 0x00016200ff0c77ac */ /* 0x000ea20008000c00 */
[----:B------:R-:W3:Y:S01]  /*2230*/  LDCU UR24, c[0x0][0xb20] ;  /* 0x00016400ff1877ac */ /* 0x000ee20008000800 */
[----:B------:R-:W4:Y:S01]  /*2240*/  LDCU UR20, c[0x0][0xb0c] ;  /* 0x00016180ff1477ac */ /* 0x000f220008000800 */
[----:B------:R-:W1:Y:S01]  /*2250*/  LDCU.64 UR10, c[0x0][0xb28] ;  /* 0x00016500ff0a77ac */ /* 0x000e620008000a00 */
[----:B------:R-:W-:Y:S02]  /*2260*/  UISETP.NE.AND UP3, UPT, UR42, 0x1, UPT ;  /* 0x000000012a00788c */ /* 0x000fe4000bf65270 */
[----:B--2---:R-:W-:Y:S02]  /*2270*/  UIMAD.WIDE.U32 UR16, UR38, UR15, URZ ;  /* 0x0000000f261072a5 */ /* 0x004fe4000f8e00ff */
[----:B------:R-:W-:Y:S02]  /*2280*/  UIMAD.WIDE.U32 UR8, UR39, UR12, URZ ;  /* 0x0000000c270872a5 */ /* 0x000fe4000f8e00ff */
[----:B------:R-:W-:-:S02]  /*2290*/  UISETP.NE.AND UP0, UPT, UR14, 0x1, UPT ;  /* 0x000000010e00788c */ /* 0x000fc4000bf05270 */
[----:B------:R-:W-:Y:S01]  /*22a0*/  UIMAD.WIDE.U32 UR22, UR27, UR15, URZ ;  /* 0x0000000f1b1672a5 */ /* 0x000fe2000f8e00ff */
[----:B------:R-:W-:Y:S02]  /*22b0*/  UMOV UR16, UR17 ;  /* 0x0000001100107c82 */ /* 0x000fe40008000000 */
[----:B------:R-:W-:Y:S01]  /*22c0*/  UMOV UR8, UR9 ;  /* 0x0000000900087c82 */ /* 0x000fe20008000000 */
[----:B---3--:R-:W-:Y:S02]  /*22d0*/  USHF.R.U32.HI UR16, URZ, UR24, UR16 ;  /* 0x00000018ff107299 */ /* 0x008fe40008011610 */
[----:B------:R-:W-:Y:S02]  /*22e0*/  USHF.R.U32.HI UR9, URZ, UR13, UR8 ;  /* 0x0000000dff097299 */ /* 0x000fe40008011608 */
[----:B----4-:R-:W-:Y:S02]  /*22f0*/  UISETP.NE.AND UP2, UPT, UR20, 0x1, UPT ;  /* 0x000000011400788c */ /* 0x010fe4000bf45270 */
[----:B------:R-:W-:-:S02]  /*2300*/  USEL UR8, UR38, UR16, !UP0 ;  /* 0x0000001026087287 */ /* 0x000fc4000c000000 */
[----:B------:R-:W-:Y:S02]  /*2310*/  USEL UR9, UR39, UR9, !UP2 ;  /* 0x0000000927097287 */ /* 0x000fe4000d000000 */
[----:B-1----:R-:W-:Y:S01]  /*2320*/  UIMAD.WIDE.U32 UR16, UR8, UR10, URZ ;  /* 0x0000000a081072a5 */ /* 0x002fe2000f8e00ff */
[----:B------:R-:W-:Y:S01]  /*2330*/  UMOV UR5, UR23 ;  /* 0x0000001700057c82 */ /* 0x000fe20008000000 */
[----:B------:R-:W-:Y:S02]  /*2340*/  UIMAD.WIDE.U32 UR18, UR37, UR12, URZ ;  /* 0x0000000c251272a5 */ /* 0x000fe4000f8e00ff */
[----:B------:R-:W-:-:S03]  /*2350*/  UIMAD.WIDE.U32 UR22, UR9, UR10, URZ ;  /* 0x0000000a091672a5 */ /* 0x000fc6000f8e00ff */
[----:B------:R-:W-:Y:S01]  /*2360*/  UMOV UR16, UR17 ;  /* 0x0000001100107c82 */ /* 0x000fe20008000000 */
[----:B------:R-:W-:Y:S02]  /*2370*/  USHF.R.U32.HI UR5, URZ, UR24, UR5 ;  /* 0x00000018ff057299 */ /* 0x000fe40008011605 */
[----:B------:R-:W-:Y:S01]  /*2380*/  @UP3 USHF.R.U32.HI UR8, URZ, UR11, UR16 ;  /* 0x0000000bff083299 */ /* 0x000fe20008011610 */
[----:B------:R-:W-:Y:S01]  /*2390*/  UMOV UR18, UR19 ;  /* 0x0000001300127c82 */ /* 0x000fe20008000000 */
[----:B------:R-:W-:Y:S01]  /*23a0*/  UMOV UR22, UR23 ;  /* 0x0000001700167c82 */ /* 0x000fe20008000000 */
[----:B------:R-:W-:Y:S02]  /*23b0*/  USHF.R.U32.HI UR13, URZ, UR13, UR18 ;  /* 0x0000000dff0d7299 */ /* 0x000fe40008011612 */
[----:B------:R-:W-:Y:S02]  /*23c0*/  USEL UR5, UR27, UR5, !UP0 ;  /* 0x000000051b057287 */ /* 0x000fe4000c000000 */
[----:B------:R-:W-:-:S02]  /*23d0*/  @UP3 USHF.R.U32.HI UR9, URZ, UR11, UR22 ;  /* 0x0000000bff093299 */ /* 0x000fc40008011616 */
[----:B------:R-:W-:Y:S02]  /*23e0*/  UIMAD UR12, UR42, UR8, URZ ;  /* 0x000000082a0c72a4 */ /* 0x000fe4000f8e02ff */
[----:B------:R-:W-:Y:S02]  /*23f0*/  USEL UR8, UR37, UR13, !UP2 ;  /* 0x0000000d25087287 */ /* 0x000fe4000d000000 */
[----:B------:R-:W-:Y:S02]  /*2400*/  UIMAD UR15, UR42, UR9, URZ ;  /* 0x000000092a0f72a4 */ /* 0x000fe4000f8e02ff */
[----:B------:R-:W-:Y:S02]  /*2410*/  UISETP.GE.AND UP0, UPT, UR5, UR12, UPT ;  /* 0x0000000c0500728c */ /* 0x000fe4000bf06270 */
[----:B------:R-:W-:Y:S02]  /*2420*/  UIMAD.WIDE.U32 UR12, UR5, UR10, URZ ;  /* 0x0000000a050c72a5 */ /* 0x000fe4000f8e00ff */
[----:B------:R-:W-:-:S02]  /*2430*/  UISETP.GE.OR UP0, UPT, UR8, UR15, UP0 ;  /* 0x0000000f0800728c */ /* 0x000fc40008706670 */
[----:B------:R-:W-:Y:S02]  /*2440*/  UIMAD.WIDE.U32 UR16, UR8, UR10, URZ ;  /* 0x0000000a081072a5 */ /* 0x000fe4000f8e00ff */
[----:B------:R-:W-:Y:S01]  /*2450*/  UIADD3 UR15, UPT, UPT, -UR8, URZ, URZ ;  /* 0x000000ff080f7290 */ /* 0x000fe2000fffe1ff */
[----:B------:R-:W-:Y:S01]  /*2460*/  UMOV UR12, UR13 ;  /* 0x0000000d000c7c82 */ /* 0x000fe20008000000 */
[----:B------:R-:W-:Y:S02]  /*2470*/  UIADD3 UR13, UPT, UPT, -UR5, URZ, URZ ;  /* 0x000000ff050d7290 */ /* 0x000fe4000fffe1ff */
[----:B------:R-:W-:-:S03]  /*2480*/  USHF.R.U32.HI UR12, URZ, UR11, UR12 ;  /* 0x0000000bff0c7299 */ /* 0x000fc6000801160c */
[----:B------:R-:W-:Y:S01]  /*2490*/  @!UP0 UMOV UR10, UR17 ;  /* 0x00000011000a8c82 */ /* 0x000fe20008000000 */
[----:B------:R-:W-:Y:S02]  /*24a0*/  UIMAD UR13, UR14, UR13, UR27 ;  /* 0x0000000d0e0d72a4 */ /* 0x000fe4000f8e021b */
[----:B------:R-:W-:Y:S02]  /*24b0*/  USEL UR12, UR5, UR12, !UP3 ;  /* 0x0000000c050c7287 */ /* 0x000fe4000d800000 */
[----:B------:R-:W-:Y:S02]  /*24c0*/  @!UP0 USHF.R.U32.HI UR10, URZ, UR11, UR10 ;  /* 0x0000000bff0a8299 */ /* 0x000fe4000801160a */
[----:B------:R-:W-:Y:S02]  /*24d0*/  UIADD3 UR11, UPT, UPT, -UR12, URZ, URZ ;  /* 0x000000ff0c0b7290 */ /* 0x000fe4000fffe1ff */
[----:B------:R-:W-:Y:S02]  /*24e0*/  @!UP0 USEL UR10, UR8, UR10, !UP3 ;  /* 0x0000000a080a8287 */ /* 0x000fe4000d800000 */
[----:B------:R-:W-:-:S02]  /*24f0*/  UIMAD UR11, UR42, UR11, UR5 ;  /* 0x0000000b2a0b72a4 */ /* 0x000fc4000f8e0205 */
[----:B------:R-:W-:Y:S02]  /*2500*/  @!UP0 UIADD3 UR12, UPT, UPT, UR12, -UR10, URZ ;  /* 0x8000000a0c0c8290 */ /* 0x000fe4000fffe0ff */
[----:B------:R-:W-:Y:S02]  /*2510*/  @!UP0 UIMAD UR10, UR11, UR9, UR10 ;  /* 0x000000090b0a82a4 */ /* 0x000fe4000f8e020a */
[----:B------:R-:W-:Y:S02]  /*2520*/  @!UP0 UIMAD UR5, UR42, UR12, UR8 ;  /* 0x0000000c2a0582a4 */ /* 0x000fe4000f8e0208 */
[----:B------:R-:W-:Y:S02]  /*2530*/  UIMAD UR9, UR20, UR15, UR37 ;  /* 0x0000000f140972a4 */ /* 0x000fe4000f8e0225 */
[----:B------:R-:W-:Y:S01]  /*2540*/  UIMAD UR27, UR5, UR14, UR13 ;  /* 0x0000000e051b72a4 */ /* 0x000fe2000f8e020d */
[----:B------:R-:W-:Y:S02]  /*2550*/  @!UP0 UMOV UR8, UR10 ;  /* 0x0000000a00088c82 */ /* 0x000fe40008000000 */
[----:B------:R-:W-:-:S12]  /*2560*/  UIMAD UR37, UR8, UR20, UR9 ;  /* 0x00000014082572a4 */ /* 0x000fd8000f8e0209 */
.L_x_41:
[----:B------:R-:W2:Y:S02]  /*2570*/  LDCU UR5, c[0x0][0xb30] ;  /* 0x00016600ff0577ac */ /* 0x000ea40008000800 */
[----:B--2---:R-:W-:-:S09]  /*2580*/  UISETP.NE.AND UP0, UPT, UR5, 0x1, UPT ;  /* 0x000000010500788c */ /* 0x004fd2000bf05270 */
[----:B------:R-:W-:Y:S05]  /*2590*/  BRA.U UP0, `(.L_x_42) ;  /* 0x0000000100447547 */ /* 0x000fea000b800000 */
[----:B------:R-:W2:Y:S01]  /*25a0*/  LDCU.128 UR12, c[0x0][0xb10] ;  /* 0x00016200ff0c77ac */ /* 0x000ea20008000c00 */
[----:B------:R-:W3:Y:S01]  /*25b0*/  LDCU UR16, c[0x0][0xb0c] ;  /* 0x00016180ff1077ac */ /* 0x000ee20008000800 */
[----:B------:R-:W4:Y:S01]  /*25c0*/  LDCU UR17, c[0x0][0xb20] ;  /* 0x00016400ff1177ac */ /* 0x000f220008000800 */
[----:B--2---:R-:W-:Y:S02]  /*25d0*/  UIMAD.WIDE.U32 UR10, UR37, UR12, URZ ;  /* 0x0000000c250a72a5 */ /* 0x004fe4000f8e00ff */
[----:B------:R-:W-:Y:S02]  /*25e0*/  UIMAD.WIDE.U32 UR8, UR27, UR15, URZ ;  /* 0x0000000f1b0872a5 */ /* 0x000fe4000f8e00ff */
[----:B---3--:R-:W-:Y:S02]  /*25f0*/  UISETP.NE.AND UP2, UPT, UR16, 0x1, UPT ;  /* 0x000000011000788c */ /* 0x008fe4000bf45270 */
[----:B------:R-:W-:Y:S01]  /*2600*/  UISETP.NE.AND UP0, UPT, UR14, 0x1, UPT ;  /* 0x000000010e00788c */ /* 0x000fe2000bf05270 */
[----:B------:R-:W-:-:S02]  /*2610*/  UMOV UR10, UR11 ;  /* 0x0000000b000a7c82 */ /* 0x000fc40008000000 */
[----:B------:R-:W-:Y:S01]  /*2620*/  UMOV UR5, UR9 ;  /* 0x0000000900057c82 */ /* 0x000fe20008000000 */
[----:B------:R-:W-:Y:S02]  /*2630*/  USHF.R.U32.HI UR13, URZ, UR13, UR10 ;  /* 0x0000000dff0d7299 */ /* 0x000fe4000801160a */
[----:B----4-:R-:W-:Y:S02]  /*2640*/  USHF.R.U32.HI UR5, URZ, UR17, UR5 ;  /* 0x00000011ff057299 */ /* 0x010fe40008011605 */
[----:B------:R-:W-:Y:S02]  /*2650*/  USEL UR8, UR37, UR13, !UP2 ;  /* 0x0000000d25087287 */ /* 0x000fe4000d000000 */
[----:B------:R-:W-:-:S04]  /*2660*/  USEL UR5, UR27, UR5, !UP0 ;  /* 0x000000051b057287 */ /* 0x000fc8000c000000 */
[----:B------:R-:W-:Y:S02]  /*2670*/  UIADD3 UR9, UPT, UPT, UR8, -UR5, URZ ;  /* 0x8000000508097290 */ /* 0x000fe4000fffe0ff */
[----:B------:R-:W-:Y:S02]  /*2680*/  UIADD3 UR5, UPT, UPT, -UR8, UR5, URZ ;  /* 0x0000000508057290 */ /* 0x000fe4000fffe1ff */
[----:B------:R-:W-:Y:S02]  /*2690*/  UIMAD UR27, UR9, UR14, UR27 ;  /* 0x0000000e091b72a4 */ /* 0x000fe4000f8e021b */
[----:B------:R-:W-:-:S12]  /*26a0*/  UIMAD UR37, UR5, UR16, UR37 ;  /* 0x00000010052572a4 */ /* 0x000fd8000f8e0225 */
.L_x_42:
[----:B------:R-:W-:Y:S01]  /*26b0*/  VIADD R11, R11, 0x1 ;  /* 0x000000010b0b7836 */ /* 0x000fe20000000000 */
[----:B------:R-:W-:Y:S01]  /*26c0*/  PLOP3.LUT P1, PT, PT, PT, PT, 0x80, 0x8 ;  /* 0x000000000008781c */ /* 0x000fe20003f2f070 */
[----:B------:R-:W-:Y:S02]  /*26d0*/  UIADD3 UR46, UPT, UPT, UR37, UR60, URZ ;  /* 0x0000003c252e7290 */ /* 0x000fe4000fffe0ff */
[----:B------:R-:W-:Y:S01]  /*26e0*/  UIADD3 UR45, UPT, UPT, UR27, UR57, URZ ;  /* 0x000000391b2d7290 */ /* 0x000fe2000fffe0ff */
[----:B------:R-:W-:-:S04]  /*26f0*/  ISETP.NE.AND P0, PT, R11, 0x2, PT ;  /* 0x000000020b00780c */ /* 0x000fc80003f05270 */
[----:B-1----:R-:W-:Y:S02]  /*2700*/  SEL R0, RZ, 0x1, P0 ;  /* 0x00000001ff007807 */ /* 0x002fe40000000000 */
[----:B------:R-:W-:Y:S02]  /*2710*/  SEL R11, R11, RZ, P0 ;  /* 0x000000ff0b0b7207 */ /* 0x000fe40000000000 */
[----:B------:R-:W-:Y:S01]  /*2720*/  LOP3.LUT R10, R10, R0, RZ, 0x3c, !PT ;  /* 0x000000000a0a7212 */ /* 0x000fe200078e3cff */
[----:B------:R-:W-:Y:S06]  /*2730*/  BRA.U UP1, `(.L_x_43) ;  /* 0xfffffff101447547 */ /* 0x000fec000b83ffff */
[----:B------:R-:W-:Y:S01]  /*2740*/  UIADD3 UR7, UPT, UPT, UR7, 0x50, URZ ;  /* 0x0000005007077890 */ /* 0x000fe2000fffe0ff */
[----:B------:R-:W-:-:S03]  /*2750*/  SHF.L.U32 R2, R12, 0x1f, RZ ;  /* 0x0000001f0c027819 */ /* 0x000fc600000006ff */
[----:B------:R-:W-:-:S09]  /*2760*/  ULEA UR4, UR6, UR7, 0x3 ;  /* 0x0000000706047291 */ /* 0x000fd2000f8e18ff */
[----:B------:R-:W1:Y:S02]  /*2770*/  SYNCS.PHASECHK.TRANS64.TRYWAIT P0, [UR4], R2 ;  /* 0x00000002ff0075a7 */ /* 0x000e640008001104 */
[----:B-1----:R-:W-:Y:S05]  /*2780*/  @!P0 BRA `(.L_x_44) ;  /* 0x0000004c00dc8947 */ /* 0x002fea0003800000 */
.L_x_116:
[----:B------:R-:W-:-:S04]  /*2790*/  UIADD3 UR4, UPT, UPT, UR6, 0x1, URZ ;  /* 0x0000000106047890 */ /* 0x000fc8000fffe0ff */
[----:B------:R-:W-:-:S04]  /*27a0*/  UISETP.NE.AND UP0, UPT, UR4, 0xa, UPT ;  /* 0x0000000a0400788c */ /* 0x000fc8000bf05270 */
[----:B------:R-:W-:Y:S02]  /*27b0*/  USEL UR6, URZ, 0x1, UP0 ;  /* 0x00000001ff067887 */ /* 0x000fe40008000000 */
[----:B------:R-:W-:-:S04]  /*27c0*/  USEL UR4, UR4, URZ, UP0 ;  /* 0x000000ff04047287 */ /* 0x000fc80008000000 */
[----:B------:R-:W-:Y:S01]  /*27d0*/  ULEA UR5, UR4, UR7, 0x3 ;  /* 0x0000000704057291 */ /* 0x000fe2000f8e18ff */
[----:B-1----:R-:W-:-:S04]  /*27e0*/  LOP3.LUT R2, R12, UR6, RZ, 0x3c, !PT ;  /* 0x000000060c027c12 */ /* 0x002fc8000f8e3cff */
[----:B------:R-:W-:-:S04]  /*27f0*/  SHF.L.U32 R3, R2, 0x1f, RZ ;  /* 0x0000001f02037819 */ /* 0x000fc800000006ff */
[----:B------:R-:W1:Y:S02]  /*2800*/  SYNCS.PHASECHK.TRANS64.TRYWAIT P0, [UR5], R3 ;  /* 0x00000003ff0075a7 */ /* 0x000e640008001105 */
[----:B-1----:R-:W-:Y:S05]  /*2810*/  @!P0 BRA `(.L_x_45) ;  /* 0x0000004c00d08947 */ /* 0x002fea0003800000 */
.L_x_118:
[----:B------:R-:W-:-:S04]  /*2820*/  UIADD3 UR4, UPT, UPT, UR4, 0x1, URZ ;  /* 0x0000000104047890 */ /* 0x000fc8000fffe0ff */
[----:B------:R-:W-:-:S04]  /*2830*/  UISETP.NE.AND UP0, UPT, UR4, 0xa, UPT ;  /* 0x0000000a0400788c */ /* 0x000fc8000bf05270 */
[----:B------:R-:W-:Y:S02]  /*2840*/  USEL UR6, URZ, 0x1, UP0 ;  /* 0x00000001ff067887 */ /* 0x000fe40008000000 */
[----:B------:R-:W-:-:S04]  /*2850*/  USEL UR4, UR4, URZ, UP0 ;  /* 0x000000ff04047287 */ /* 0x000fc80008000000 */
[----:B------:R-:W-:Y:S01]  /*2860*/  ULEA UR5, UR4, UR7, 0x3 ;  /* 0x0000000704057291 */ /* 0x000fe2000f8e18ff */
[----:B------:R-:W-:-:S04]  /*2870*/  LOP3.LUT R2, R2, UR6, RZ, 0x3c, !PT ;  /* 0x0000000602027c12 */ /* 0x000fc8000f8e3cff */
[----:B-1----:R-:W-:-:S04]  /*2880*/  SHF.L.U32 R3, R2, 0x1f, RZ ;  /* 0x0000001f02037819 */ /* 0x002fc800000006ff */
[----:B------:R-:W1:Y:S02]  /*2890*/  SYNCS.PHASECHK.TRANS64.TRYWAIT P0, [UR5], R3 ;  /* 0x00000003ff0075a7 */ /* 0x000e640008001105 */
[----:B-1----:R-:W-:Y:S05]  /*28a0*/  @!P0 BRA `(.L_x_46) ;  /* 0x0000004c00c48947 */ /* 0x002fea0003800000 */
.L_x_120:
        /* <DEDUP_REMOVED lines=9> */
.L_x_122:
        /* <DEDUP_REMOVED lines=9> */
.L_x_124:
        /* <DEDUP_REMOVED lines=9> */
.L_x_126:
        /* <DEDUP_REMOVED lines=9> */
.L_x_128:
        /* <DEDUP_REMOVED lines=9> */
.L_x_130:
        /* <DEDUP_REMOVED lines=9> */
.L_x_132:
[----:B------:R-:W-:-:S04]  /*2c10*/  UIADD3 UR4, UPT, UPT, UR4, 0x1, URZ ;  /* 0x0000000104047890 */ /* 0x000fc8000fffe0ff */
[----:B------:R-:W-:-:S04]  /*2c20*/  UISETP.NE.AND UP0, UPT, UR4, 0xa, UPT ;  /* 0x0000000a0400788c */ /* 0x000fc8000bf05270 */
[----:B------:R-:W-:Y:S02]  /*2c30*/  USEL UR5, URZ, 0x1, UP0 ;  /* 0x00000001ff057887 */ /* 0x000fe40008000000 */
[----:B------:R-:W-:-:S04]  /*2c40*/  USEL UR4, UR4, URZ, UP0 ;  /* 0x000000ff04047287 */ /* 0x000fc80008000000 */
[----:B------:R-:W-:Y:S01]  /*2c50*/  ULEA UR4, UR4, UR7, 0x3 ;  /* 0x0000000704047291 */ /* 0x000fe2000f8e18ff */
[----:B------:R-:W-:-:S04]  /*2c60*/  LOP3.LUT R2, R2, UR5, RZ, 0x3c, !PT ;  /* 0x0000000502027c12 */ /* 0x000fc8000f8e3cff */
[----:B------:R-:W-:Y:S01]  /*2c70*/  SHF.L.U32 R2, R2, 0x1f, RZ ;  /* 0x0000001f02027819 */ /* 0x000fe200000006ff */
[----:B-1----:R-:W-:-:S07]  /*2c80*/  IMAD.U32 R0, RZ, RZ, UR4 ;  /* 0x00000004ff007e24 */ /* 0x002fce000f8e00ff */
.L_x_53:
[----:B-1----:R1:W2:Y:S02]  /*2c90*/  SYNCS.PHASECHK.TRANS64.TRYWAIT P0, [R0+URZ], R2 ;  /* 0x00000002000075a7 */ /* 0x0022a400080011ff */
[----:B--2---:R-:W-:Y:S05]  /*2ca0*/  @!P0 NANOSLEEP.SYNCS 0x989680 ;  /* 0x009896800000895d */ /* 0x004fea0003900000 */
[----:B------:R-:W2:Y:S02]  /*2cb0*/  @!P0 SYNCS.PHASECHK.TRANS64 P0, [R0+URZ], R2 ;  /* 0x00000002000085a7 */ /* 0x000ea400080010ff */
[----:B--2---:R-:W-:Y:S05]  /*2cc0*/  @P0 EXIT ;  /* 0x000000000000094d */ /* 0x004fea0003800000 */
[----:B------:R-:W-:Y:S05]  /*2cd0*/  BRA `(.L_x_53) ;  /* 0xfffffffc00ec7947 */ /* 0x000fea000383ffff */
.L_x_23:
[----:B------:R-:W-:-:S04]  /*2ce0*/  UISETP.NE.AND UP0, UPT, UR48, URZ, UPT ;  /* 0x000000ff3000728c */ /* 0x000fc8000bf05270 */
[----:B------:R-:W-:-:S09]  /*2cf0*/  UISETP.NE.OR UP0, UPT, UR20, 0x1, UP0 ;  /* 0x000000011400788c */ /* 0x000fd20008705670 */
[----:B------:R-:W-:Y:S05]  /*2d00*/  BRA.U UP0, `(.L_x_54) ;  /* 0x0000000500487547 */ /* 0x000fea000b800000 */
[----:B------:R-:W-:Y:S01]  /*2d10*/  ISETP.GE.U32.AND P2, PT, R0, 0x2, PT ;  /* 0x000000020000780c */ /* 0x000fe20003f46070 */
[----:B------:R-:W-:Y:S01]  /*2d20*/  IMAD.MOV.U32 R12, RZ, RZ, 0x1 ;  /* 0x00000001ff0c7424 */ /* 0x000fe200078e00ff */
[----:B------:R-:W-:Y:S02]  /*2d30*/  CS2R R10, SRZ ;  /* 0x00000000000a7805 */ /* 0x000fe4000001ff00 */
[----:B------:R-:W-:Y:S01]  /*2d40*/  CS2R R8, SRZ ;  /* 0x0000000000087805 */ /* 0x000fe2000001ff00 */
[----:B------:R-:W-:Y:S01]  /*2d50*/  UMOV UR6, 0x400 ;  /* 0x0000040000067882 */ /* 0x000fe20000000000 */
[----:B------:R-:W-:Y:S01]  /*2d60*/  UMOV UR5, URZ ;  /* 0x000000ff00057c82 */ /* 0x000fe20008000000 */
[----:B------:R-:W-:-:S12]  /*2d70*/  ULEA UR6, UR48, UR6, 0x18 ;  /* 0x0000000630067291 */ /* 0x000fd8000f8ec0ff */
.L_x_58:
[----:B------:R-:W-:Y:S02]  /*2d80*/  LEA R2, R8, UR6, 0x3 ;  /* 0x0000000608027c11 */ /* 0x000fe4000f8e18ff */
[----:B------:R-:W-:-:S03]  /*2d90*/  SHF.L.U32 R4, R9, 0x1f, RZ ;  /* 0x0000001f09047819 */ /* 0x000fc600000006ff */
[----:B------:R-:W-:Y:S01]  /*2da0*/  VIADD R5, R2, 0x130 ;  /* 0x0000013002057836 */ /* 0x000fe20000000000 */
[----:B------:R-:W2:Y:S02]  /*2db0*/  SYNCS.PHASECHK.TRANS64.TRYWAIT P0, [R2+URZ+0x120], R4 ;  /* 0x00012004020075a7 */ /* 0x000ea400080011ff */
[----:B--2---:R-:W-:Y:S05]  /*2dc0*/  @!P0 BRA `(.L_x_55) ;  /* 0x0000004c00248947 */ /* 0x004fea0003800000 */
.L_x_133:
[----:B------:R-:W-:Y:S01]  /*2dd0*/  ULEA UR4, UR5, UR6, 0x3 ;  /* 0x0000000605047291 */ /* 0x000fe2000f8e18ff */
[----:B--2---:R-:W-:Y:S01]  /*2de0*/  PRMT R2, RZ, 0x654, R5 ;  /* 0x00000654ff027816 */ /* 0x004fe20000000005 */
[----:B------:R-:W-:Y:S01]  /*2df0*/  @!P2 IMAD.MOV.U32 R4, RZ, RZ, 0x10 ;  /* 0x00000010ff04a424 */ /* 0x000fe200078e00ff */
[----:B------:R-:W-:Y:S01]  /*2e00*/  SHF.L.U32 R5, R12, 0x1f, RZ ;  /* 0x0000001f0c057819 */ /* 0x000fe200000006ff */
[----:B------:R-:W-:Y:S01]  /*2e10*/  UIADD3 UR7, UPT, UPT, UR4, 0xc0, URZ ;  /* 0x000000c004077890 */ /* 0x000fe2000fffe0ff */
[----:B------:R2:W-:Y:S05]  /*2e20*/  SYNCS.ARRIVE.TRANS64.RED.A1T0 RZ, [R2+URZ], RZ ;  /* 0x000000ff02ff79a7 */ /* 0x0005ea00081004ff */
[----:B------:R-:W-:Y:S01]  /*2e30*/  IMAD.U32 R6, RZ, RZ, UR7 ;  /* 0x00000007ff067e24 */ /* 0x000fe2000f8e00ff */
[----:B------:R-:W3:Y:S04]  /*2e40*/  SYNCS.PHASECHK.TRANS64.TRYWAIT P0, [UR4+0xd0], R5 ;  /* 0x0000d005ff0075a7 */ /* 0x000ee80008001104 */
[----:B------:R-:W-:Y:S01]  /*2e50*/  PRMT R6, R0, 0x654, R6 ;  /* 0x0000065400067816 */ /* 0x000fe20000000006 */
[----:B--23--:R-:W-:Y:S06]  /*2e60*/  @!P0 BRA `(.L_x_56) ;  /* 0x0000004c00108947 */ /* 0x00cfec0003800000 */
.L_x_135:
[----:B------:R-:W-:Y:S01]  /*2e70*/  ULEA UR8, UR5, UR6, 0x4 ;  /* 0x0000000605087291 */ /* 0x000fe2000f8e20ff */
[----:B------:R-:W-:Y:S01]  /*2e80*/  SEL R3, R6, R3, !P2 ;  /* 0x0000000306037207 */ /* 0x000fe20005000000 */
[----:B------:R-:W-:Y:S01]  /*2e90*/  UIADD3 UR9, UPT, UPT, UR4, 0xc0, URZ ;  /* 0x000000c004097890 */ /* 0x000fe2000fffe0ff */
[----:B--2---:R-:W-:Y:S01]  /*2ea0*/  LEA R2, R11, UR6, 0x3 ;  /* 0x000000060b027c11 */ /* 0x004fe2000f8e18ff */
[----:B------:R-:W-:Y:S01]  /*2eb0*/  UIADD3 UR8, UPT, UPT, UR8, 0x150, URZ ;  /* 0x0000015008087890 */ /* 0x000fe2000fffe0ff */
[----:B------:R2:W-:Y:S01]  /*2ec0*/  @!P2 SYNCS.ARRIVE.TRANS64.RED RZ, [R3+URZ], R4 ;  /* 0x0000000403ffa9a7 */ /* 0x0005e200080004ff */
[----:B------:R-:W-:Y:S01]  /*2ed0*/  UIADD3 UR4, UPT, UPT, UR5, 0x1, URZ ;  /* 0x0000000105047890 */ /* 0x000fe2000fffe0ff */
[----:B------:R-:W-:-:S03]  /*2ee0*/  VIADD R8, R8, 0x1 ;  /* 0x0000000108087836 */ /* 0x000fc60000000000 */
[----:B------:R-:W-:Y:S02]  /*2ef0*/  UISETP.NE.AND UP0, UPT, UR4, 0x2, UPT ;  /* 0x000000020400788c */ /* 0x000fe4000bf05270 */
[----:B------:R-:W-:Y:S01]  /*2f00*/  ISETP.NE.AND P0, PT, R8, 0x2, PT ;  /* 0x000000020800780c */ /* 0x000fe20003f05270 */
[----:B------:R-:W-:Y:S06]  /*2f10*/  UGETNEXTWORKID.BROADCAST [UR8], [UR9] ;  /* 0x00000000080073ca */ /* 0x000fec0008000100 */
[----:B------:R-:W-:Y:S02]  /*2f20*/  USEL UR7, URZ, 0x1, UP0 ;  /* 0x00000001ff077887 */ /* 0x000fe40008000000 */
[----:B------:R-:W-:-:S04]  /*2f30*/  USEL UR5, UR4, URZ, UP0 ;  /* 0x000000ff04057287 */ /* 0x000fc80008000000 */
[----:B------:R-:W-:Y:S02]  /*2f40*/  LOP3.LUT R12, R12, UR7, RZ, 0x3c, !PT ;  /* 0x000000070c0c7c12 */ /* 0x000fe4000f8e3cff */
[----:B--2---:R-:W-:-:S04]  /*2f50*/  SHF.L.U32 R4, R10, 0x1f, RZ ;  /* 0x0000001f0a047819 */ /* 0x004fc800000006ff */
[----:B------:R-:W2:Y:S02]  /*2f60*/  SYNCS.PHASECHK.TRANS64.TRYWAIT P1, [R2+URZ+0xc0], R4 ;  /* 0x0000c004020075a7 */ /* 0x000ea400080211ff */
[----:B--2---:R-:W-:Y:S05]  /*2f70*/  @!P1 BRA `(.L_x_57) ;  /* 0x0000004800e49947 */ /* 0x004fea0003800000 */
.L_x_136:
[C---:B--2---:R-:W-:Y:S01]  /*2f80*/  LEA R4, R11.reuse, UR6, 0x4 ;  /* 0x000000060b047c11 */ /* 0x044fe2000f8e20ff */
[----:B------:R-:W-:Y:S01]  /*2f90*/  VIADD R2, R2, 0xd0 ;  /* 0x000000d002027836 */ /* 0x000fe20000000000 */
[----:B------:R-:W-:Y:S01]  /*2fa0*/  SEL R8, R8, RZ, P0 ;  /* 0x000000ff08087207 */ /* 0x000fe20000000000 */
[----:B------:R-:W-:-:S03]  /*2fb0*/  VIADD R11, R11, 0x1 ;  /* 0x000000010b0b7836 */ /* 0x000fc60000000000 */
[----:B------:R-:W2:Y:S01]  /*2fc0*/  LDS.128 R4, [R4+0x150] ;  /* 0x0001500004047984 */ /* 0x000ea20000000c00 */
[----:B------:R-:W-:Y:S02]  /*2fd0*/  PRMT R2, RZ, 0x654, R2 ;  /* 0x00000654ff027816 */ /* 0x000fe40000000002 */
[C---:B------:R-:W-:Y:S01]  /*2fe0*/  ISETP.NE.AND P1, PT, R11.reuse, 0x2, PT ;  /* 0x000000020b00780c */ /* 0x040fe20003f25270 */
[----:B------:R-:W-:Y:S01]  /*2ff0*/  @!PT LDS RZ, [RZ] ;  /* 0x00000000fffff984 */ /* 0x000fe20000000800 */
[----:B------:R-:W-:Y:S01]  /*3000*/  @!PT LDS RZ, [RZ] ;  /* 0x00000000fffff984 */ /* 0x000fe20000000800 */
[----:B------:R-:W-:Y:S01]  /*3010*/  @!PT LDS RZ, [RZ] ;  /* 0x00000000fffff984 */ /* 0x000fe20000000800 */
[----:B------:R-:W-:Y:S01]  /*3020*/  @!PT LDS RZ, [RZ] ;  /* 0x00000000fffff984 */ /* 0x000fe20000000800 */
[----:B------:R3:W-:Y:S06]  /*3030*/  MEMBAR.ALL.CTA ;  /* 0x0000000000007992 */ /* 0x0007ec0000008000 */
[----:B---3--:R-:W3:Y:S01]  /*3040*/  FENCE.VIEW.ASYNC.S ;  /* 0x00000000000073c6 */ /* 0x008ee20000000000 */
[----:B------:R-:W-:Y:S01]  /*3050*/  SEL R11, R11, RZ, P1 ;  /* 0x000000ff0b0b7207 */ /* 0x000fe20000800000 */
[----:B---3--:R3:W-:Y:S01]  /*3060*/  SYNCS.ARRIVE.TRANS64.RED.A1T0 RZ, [R2+URZ], RZ ;  /* 0x000000ff02ff79a7 */ /* 0x0087e200081004ff */
[----:B--2---:R-:W-:-:S02]  /*3070*/  LOP3.LUT P3, RZ, R6, 0x1, RZ, 0xc0, !PT ;  /* 0x0000000106ff7812 */ /* 0x004fc4000786c0ff */
[----:B------:R-:W-:-:S04]  /*3080*/  SEL R4, RZ, 0x1, P1 ;  /* 0x00000001ff047807 */ /* 0x000fc80000800000 */
[----:B------:R-:W-:Y:S02]  /*3090*/  LOP3.LUT R10, R10, R4, RZ, 0x3c, !PT ;  /* 0x000000040a0a7212 */ /* 0x000fe400078e3cff */
[----:B---3--:R-:W-:-:S04]  /*30a0*/  SEL R2, RZ, 0x1, P0 ;  /* 0x00000001ff027807 */ /* 0x008fc80000000000 */
[----:B------:R-:W-:Y:S01]  /*30b0*/  LOP3.LUT R9, R9, R2, RZ, 0x3c, !PT ;  /* 0x0000000209097212 */ /* 0x000fe200078e3cff */
[----:B------:R-:W-:Y:S06]  /*30c0*/  @P3 BRA `(.L_x_58) ;  /* 0xfffffffc002c3947 */ /* 0x000fec000383ffff */
[----:B------:R-:W-:Y:S01]  /*30d0*/  ULEA UR4, UR5, UR6, 0x3 ;  /* 0x0000000605047291 */ /* 0x000fe2000f8e18ff */
[----:B------:R-:W-:-:S08]  /*30e0*/  SHF.L.U32 R2, R12, 0x1f, RZ ;  /* 0x0000001f0c027819 */ /* 0x000fd000000006ff */
[----:B------:R-:W2:Y:S02]  /*30f0*/  SYNCS.PHASECHK.TRANS64 P0, [UR4+0xd0], R2 ;  /* 0x0000d002ff0075a7 */ /* 0x000ea40008001004 */
[----:B--2---:R-:W-:Y:S05]  /*3100*/  @P0 BRA `(.L_x_59) ;  /* 0x0000000000080947 */ /* 0x004fea0003800000 */
[----:B------:R-:W2:Y:S02]  /*3110*/  SYNCS.PHASECHK.TRANS64.TRYWAIT P0, [UR4+0xd0], R2 ;  /* 0x0000d002ff0075a7 */ /* 0x000ea40008001104 */
[----:B--2---:R-:W-:Y:S05]  /*3120*/  @!P0 BRA `(.L_x_60) ;  /* 0x00000048008c8947 */ /* 0x004fea0003800000 */
.L_x_59:
[----:B------:R-:W-:-:S04]  /*3130*/  UIADD3 UR7, UPT, UPT, UR5, 0x1, URZ ;  /* 0x0000000105077890 */ /* 0x000fc8000fffe0ff */
[----:B------:R-:W-:-:S04]  /*3140*/  UISETP.NE.AND UP0, UPT, UR7, 0x2, UPT ;  /* 0x000000020700788c */ /* 0x000fc8000bf05270 */
[----:B------:R-:W-:Y:S02]  /*3150*/  USEL UR8, URZ, 0x1, UP0 ;  /* 0x00000001ff087887 */ /* 0x000fe40008000000 */
[----:B------:R-:W-:-:S04]  /*3160*/  USEL UR7, UR7, URZ, UP0 ;  /* 0x000000ff07077287 */ /* 0x000fc80008000000 */
[----:B------:R-:W-:Y:S01]  /*3170*/  ULEA UR7, UR7, UR6, 0x3 ;  /* 0x0000000607077291 */ /* 0x000fe2000f8e18ff */
[----:B--2---:R-:W-:-:S04]  /*3180*/  LOP3.LUT R2, R12, UR8, RZ, 0x3c, !PT ;  /* 0x000000080c027c12 */ /* 0x004fc8000f8e3cff */
[----:B------:R-:W-:-:S04]  /*3190*/  SHF.L.U32 R0, R2, 0x1f, RZ ;  /* 0x0000001f02007819 */ /* 0x000fc800000006ff */
[----:B------:R-:W2:Y:S02]  /*31a0*/  SYNCS.PHASECHK.TRANS64 P0, [UR7+0xd0], R0 ;  /* 0x0000d000ff0075a7 */ /* 0x000ea40008001007 */
[----:B-12---:R-:W-:Y:S05]  /*31b0*/  @P0 EXIT ;  /* 0x000000000000094d */ /* 0x006fea0003800000 */
[----:B------:R-:W-:Y:S02]  /*31c0*/  SHF.L.U32 R2, R2, 0x1f, RZ ;  /* 0x0000001f02027819 */ /* 0x000fe400000006ff */
[----:B------:R-:W-:-:S07]  /*31d0*/  MOV R0, UR7 ;  /* 0x0000000700007c02 */ /* 0x000fce0008000f00 */
.L_x_61:
[----:B-1----:R1:W2:Y:S02]  /*31e0*/  SYNCS.PHASECHK.TRANS64.TRYWAIT P0, [R0+URZ+0xd0], R2 ;  /* 0x0000d002000075a7 */ /* 0x0022a400080011ff */
[----:B--2---:R-:W-:Y:S05]  /*31f0*/  @!P0 NANOSLEEP.SYNCS 0x989680 ;  /* 0x009896800000895d */ /* 0x004fea0003900000 */
[----:B------:R-:W2:Y:S02]  /*3200*/  @!P0 SYNCS.PHASECHK.TRANS64 P0, [R0+URZ+0xd0], R2 ;  /* 0x0000d002000085a7 */ /* 0x000ea400080010ff */
[----:B--2---:R-:W-:Y:S05]  /*3210*/  @P0 EXIT ;  /* 0x000000000000094d */ /* 0x004fea0003800000 */
[----:B------:R-:W-:Y:S05]  /*3220*/  BRA `(.L_x_61) ;  /* 0xfffffffc00ec7947 */ /* 0x000fea000383ffff */
.L_x_54:
[----:B------:R-:W-:Y:S05]  /*3230*/  BRA.U UP5, `(.L_x_62) ;  /* 0x0000000d05d07547 */ /* 0x000fea000b800000 */
[----:B------:R-:W-:Y:S01]  /*3240*/  UMOV UR4, 0x40 ;  /* 0x0000004000047882 */ /* 0x000fe20000000000 */
[----:B------:R-:W-:Y:S01]  /*3250*/  NOP ;  /* 0x0000000000007918 */ /* 0x000fe20000000000 */
[----:B------:R-:W-:Y:S01]  /*3260*/  ULEA UR5, UR48, UR4, 0x18 ;  /* 0x0000000430057291 */ /* 0x000fe2000f8ec0ff */
[----:B------:R-:W-:Y:S02]  /*3270*/  UMOV UR6, 0x400 ;  /* 0x0000040000067882 */ /* 0x000fe40000000000 */
[----:B------:R-:W-:-:S06]  /*3280*/  ULEA UR6, UR48, UR6, 0x18 ;  /* 0x0000000630067291 */ /* 0x000fcc000f8ec0ff */
[----:B------:R-:W2:Y:S02]  /*3290*/  LDS.U8 R0, [UR5+0x1c] ;  /* 0x00001c05ff007984 */ /* 0x000ea40008000000 */
[----:B--2---:R-:W-:-:S13]  /*32a0*/  ISETP.NE.AND P0, PT, R0, RZ, PT ;  /* 0x000000ff0000720c */ /* 0x004fda0003f05270 */
[----:B------:R-:W-:Y:S05]  /*32b0*/  @P0 BRA `(.L_x_63) ;  /* 0x0000000000580947 */ /* 0x000fea0003800000 */
[----:B------:R-:W-:-:S13]  /*32c0*/  ELECT P0, URZ, PT ;  /* 0x0000000000ff782f */ /* 0x000fda0003800000 */
[----:B------:R-:W-:Y:S05]  /*32d0*/  @!P0 BRA `(.L_x_64) ;  /* 0x0000000000608947 */ /* 0x000fea0003800000 */
[----:B------:R-:W-:Y:S01]  /*32e0*/  UMOV UR4, 0x10 ;  /* 0x0000001000047882 */ /* 0x000fe20000000000 */
[----:B------:R-:W-:Y:S01]  /*32f0*/  HFMA2 R0, -RZ, RZ, 0, 5.9604644775390625e-08 ;  /* 0x00000001ff007431 */ /* 0x000fe200000001ff */
[----:B------:R-:W-:-:S03]  /*3300*/  MOV R3, 0xffff ;  /* 0x0000ffff00037802 */ /* 0x000fc60000000f00 */
[----:B------:R-:W-:Y:S04]  /*3310*/  DEPBAR.LE SB2, 0x36 ;  /* 0x0000ad800000791a */ /* 0x000fe80000000000 */
[----:B------:R-:W2:Y:S02]  /*3320*/  UTCATOMSWS.FIND_AND_SET.ALIGN UP0, UR4, UR4 ;  /* 0x00000004000475e3 */ /* 0x000ea40008000800 */
[----:B--2---:R-:W-:Y:S01]  /*3330*/  MOV R4, UR4 ;  /* 0x0000000400047c02 */ /* 0x004fe20008000f00 */
[----:B------:R-:W-:Y:S06]  /*3340*/  BRA.U UP0, `(.L_x_65) ;  /* 0x0000000100187547 */ /* 0x000fec000b800000 */
.L_x_66:
[----:B------:R-:W-:Y:S05]  /*3350*/  NANOSLEEP 0x64 ;  /* 0x000000640000795d */ /* 0x000fea0003800000 */
[----:B------:R-:W-:-:S05]  /*3360*/  UMOV UR4, 0x10 ;  /* 0x0000001000047882 */ /* 0x000fca0000000000 */
[----:B------:R-:W-:Y:S04]  /*3370*/  DEPBAR.LE SB2, 0x36 ;  /* 0x0000ad800000791a */ /* 0x000fe80000000000 */
[----:B------:R-:W2:Y:S02]  /*3380*/  UTCATOMSWS.FIND_AND_SET.ALIGN UP0, UR4, UR4 ;  /* 0x00000004000475e3 */ /* 0x000ea40008000800 */
[----:B--2---:R-:W-:Y:S01]  /*3390*/  MOV R4, UR4 ;  /* 0x0000000400047c02 */ /* 0x004fe20008000f00 */
[----:B------:R-:W-:Y:S05]  /*33a0*/  BRA.U !UP0, `(.L_x_66) ;  /* 0xfffffffd08e87547 */ /* 0x000fea000b83ffff */
.L_x_65:
[-C--:B------:R-:W-:Y:S02]  /*33b0*/  SHF.L.U32 R3, R3, R4.reuse, RZ ;  /* 0x0000000403037219 */ /* 0x080fe400000006ff */
[----:B------:R-:W-:Y:S01]  /*33c0*/  SHF.L.U32 R0, R0, R4, RZ ;  /* 0x0000000400007219 */ /* 0x000fe200000006ff */
[----:B------:R-:W-:Y:S02]  /*33d0*/  IMAD.SHL.U32 R4, R4, 0x20, RZ ;  /* 0x0000002004047824 */ /* 0x000fe400078e00ff */
[----:B------:R2:W-:Y:S04]  /*33e0*/  ATOMS.OR RZ, [UR5+0x14], R3 ;  /* 0x00001403ffff798c */ /* 0x0005e8000b000005 */
[----:B------:R2:W-:Y:S04]  /*33f0*/  ATOMS.OR RZ, [UR5+0x18], R0 ;  /* 0x00001800ffff798c */ /* 0x0005e8000b000005 */
[----:B------:R2:W-:Y:S01]  /*3400*/  STS [UR6+0x170], R4 ;  /* 0x00017004ff007988 */ /* 0x0005e20008000806 */
[----:B------:R-:W-:Y:S05]  /*3410*/  BRA `(.L_x_64) ;  /* 0x0000000000107947 */ /* 0x000fea0003800000 */
.L_x_63:
[----:B------:R-:W-:Y:S02]  /*3420*/  MOV R0, 0xffffffff ;  /* 0xffffffff00007802 */ /* 0x000fe40000000f00 */
[----:B------:R-:W-:-:S03]  /*3430*/  MOV R4, 0x3460 ;  /* 0x0000346000047802 */ /* 0x000fc60000000f00 */
[----:B------:R2:W-:Y:S04]  /*3440*/  STS [UR6+0x170], R0 ;  /* 0x00017000ff007988 */ /* 0x0005e80008000806 */
[----:B-12--5:R-:W-:Y:S05]  /*3450*/  CALL.REL.NOINC `($__internal_1_$__cuda_sm10x_tcgen05_guardrail_trap_phase_invalid_during_alloc) ;  /* 0x0000004c000c7944 */ /* 0x026fea0003c00000 */
.L_x_64:
[----:B------:R-:W-:Y:S05]  /*3460*/  WARPSYNC.ALL ;  /* 0x0000000000007948 */ /* 0x000fea0003800000 */
[----:B------:R-:W3:Y:S01]  /*3470*/  S2UR UR4, SR_CgaCtaId ;  /* 0x00000000000479c3 */ /* 0x000ee20000008800 */
[----:B------:R-:W-:Y:S01]  /*3480*/  UMOV UR27, 0x400 ;  /* 0x00000400001b7882 */ /* 0x000fe20000000000 */
[----:B------:R-:W-:-:S06]  /*3490*/  NOP ;  /* 0x0000000000007918 */ /* 0x000fcc0000000000 */
[----:B------:R-:W-:Y:S06]  /*34a0*/  BAR.ARV 0x6, 0xa0 ;  /* 0x0182800000007b1d */ /* 0x000fec0000002000 */
[----:B------:R-:W4:Y:S01]  /*34b0*/  LDCU UR5, c[0x0][0x38c] ;  /* 0x00007180ff0577ac */ /* 0x000f220008000800 */
[----:B------:R-:W-:Y:S01]  /*34c0*/  LOP3.LUT R2, R2, 0xffff, RZ, 0xc0, !PT ;  /* 0x0000ffff02027812 */ /* 0x000fe200078ec0ff */
[----:B------:R-:W-:Y:S01]  /*34d0*/  IMAD.MOV.U32 R11, RZ, RZ, 0x1 ;  /* 0x00000001ff0b7424 */ /* 0x000fe200078e00ff */
[----:B------:R-:W-:Y:S01]  /*34e0*/  CS2R R8, SRZ ;  /* 0x0000000000087805 */ /* 0x000fe2000001ff00 */
[----:B------:R-:W1:Y:S01]  /*34f0*/  LDCU UR7, c[0x0][0x38c] ;  /* 0x00007180ff0777ac */ /* 0x000e620008000800 */
[----:B------:R-:W-:Y:S01]  /*3500*/  R2UR UR28, R2 ;  /* 0x00000000021c72ca */ /* 0x000fe200000e0000 */
[----:B------:R-:W-:Y:S01]  /*3510*/  IMAD.MOV.U32 R10, RZ, RZ, RZ ;  /* 0x000000ffff0a7224 */ /* 0x000fe200078e00ff */
[----:B------:R-:W-:Y:S01]  /*3520*/  UMOV UR30, URZ ;  /* 0x000000ff001e7c82 */ /* 0x000fe20008000000 */
[----:B------:R-:W-:Y:S01]  /*3530*/  UMOV UR23, URZ ;  /* 0x000000ff00177c82 */ /* 0x000fe20008000000 */
[----:B---3--:R-:W-:Y:S01]  /*3540*/  ULEA UR27, UR4, UR27, 0x18 ;  /* 0x0000001b041b7291 */ /* 0x008fe2000f8ec0ff */
[----:B------:R-:W-:Y:S01]  /*3550*/  UMOV UR38, 0x0 ;  /* 0x0000000000267882 */ /* 0x000fe20000000000 */
[----:B------:R-:W-:-:S02]  /*3560*/  UMOV UR39, 0x41804a0 ;  /* 0x041804a000277882 */ /* 0x000fc40000000000 */
[----:B------:R-:W-:Y:S02]  /*3570*/  UIADD3 UR4, UPT, UPT, UR27, 0x3300, URZ ;  /* 0x000033001b047890 */ /* 0x000fe4000fffe0ff */
[----:B------:R-:W-:Y:S02]  /*3580*/  UIADD3 UR6, UPT, UPT, UR27, 0x17300, URZ ;  /* 0x000173001b067890 */ /* 0x000fe4000fffe0ff */
[----:B----4-:R-:W-:Y:S01]  /*3590*/  UIADD3 UR5, UPT, UPT, UR5, 0x7f, URZ ;  /* 0x0000007f05057890 */ /* 0x010fe2000fffe0ff */
[----:B--2---:R-:W2:Y:S01]  /*35a0*/  LDS R0, [UR27+0x170] ;  /* 0x0001701bff007984 */ /* 0x004ea20008000800 */
[----:B-1----:R-:W-:Y:S01]  /*35b0*/  UMOV UR36, 0x0 ;  /* 0x0000000000247882 */ /* 0x002fe20000000000 */
[----:B------:R-:W-:Y:S01]  /*35c0*/  UMOV UR37, 0x41804a0 ;  /* 0x041804a000257882 */ /* 0x000fe20000000000 */
[----:B------:R-:W-:Y:S02]  /*35d0*/  USHF.R.S32.HI UR40, URZ, 0x1f, UR5 ;  /* 0x0000001fff287899 */ /* 0x000fe40008011405 */
[----:B------:R-:W-:-:S02]  /*35e0*/  UISETP.GE.AND UP4, UPT, UR7, 0x1, UPT ;  /* 0x000000010700788c */ /* 0x000fc4000bf86270 */
[----:B------:R-:W-:Y:S02]  /*35f0*/  ULEA.HI UR40, UR40, UR5, URZ, 0x7 ;  /* 0x0000000528287291 */ /* 0x000fe4000f8f38ff */
[----:B------:R-:W-:Y:S02]  /*3600*/  USHF.R.U32.HI UR5, URZ, 0x4, UR4 ;  /* 0x00000004ff057899 */ /* 0x000fe40008011604 */
[----:B------:R-:W-:Y:S02]  /*3610*/  USHF.R.S32.HI UR40, URZ, 0x7, UR40 ;  /* 0x00000007ff287899 */ /* 0x000fe40008011428 */
[----:B------:R-:W-:Y:S02]  /*3620*/  USHF.R.U32.HI UR4, URZ, 0x4, UR6 ;  /* 0x00000004ff047899 */ /* 0x000fe40008011606 */
[----:B------:R-:W-:Y:S02]  /*3630*/  UISETP.LT.AND UP0, UPT, UR40, 0x1, UPT ;  /* 0x000000012800788c */ /* 0x000fe4000bf01270 */
[----:B------:R-:W-:-:S02]  /*3640*/  ULOP3.LUT UR5, UR5, 0x3fff, URZ, 0xc0, !UPT ;  /* 0x00003fff05057892 */ /* 0x000fc4000f8ec0ff */
[----:B------:R-:W-:Y:S02]  /*3650*/  ULOP3.LUT UR4, UR4, 0x3fff, URZ, 0xc0, !UPT ;  /* 0x00003fff04047892 */ /* 0x000fe4000f8ec0ff */
[----:B------:R-:W-:Y:S02]  /*3660*/  USEL UR41, UR40, 0x1, !UP0 ;  /* 0x0000000128297887 */ /* 0x000fe4000c000000 */
[----:B------:R-:W-:Y:S02]  /*3670*/  ULOP3.LUT UR29, UR5, 0x10000, URZ, 0xfc, !UPT ;  /* 0x00010000051d7892 */ /* 0x000fe4000f8efcff */
[----:B------:R-:W-:Y:S02]  /*3680*/  ULOP3.LUT UR4, UR4, 0x10000, URZ, 0xfc, !UPT ;  /* 0x0001000004047892 */ /* 0x000fe4000f8efcff */
[----:B------:R-:W-:Y:S01]  /*3690*/  UIADD3 UR41, UPT, UPT, -UR41, URZ, URZ ;  /* 0x000000ff29297290 */ /* 0x000fe2000fffe1ff */
[----:B------:R-:W-:Y:S01]  /*36a0*/  UMOV UR34, 0x0 ;  /* 0x0000000000227882 */ /* 0x000fe20000000000 */
[----:B------:R-:W-:Y:S01]  /*36b0*/  UMOV UR35, 0x41804a0 ;  /* 0x041804a000237882 */ /* 0x000fe20000000000 */
[----:B------:R-:W-:Y:S01]  /*36c0*/  UMOV UR32, 0x0 ;  /* 0x0000000000207882 */ /* 0x000fe20000000000 */
[----:B------:R-:W-:Y:S01]  /*36d0*/  UMOV UR33, 0x41804a0 ;  /* 0x041804a000217882 */ /* 0x000fe20000000000 */
[----:B--2---:R-:W-:-:S15]  /*36e0*/  R2UR UR42, R0 ;  /* 0x00000000002a72ca */ /* 0x004fde00000e0000 */
.L_x_73:
[----:B------:R-:W-:Y:S02]  /*36f0*/  LEA R0, R10, UR27, 0x3 ;  /* 0x0000001b0a007c11 */ /* 0x000fe4000f8e18ff */
[----:B------:R-:W-:Y:S02]  /*3700*/  SHF.L.U32 R2, R9, 0x1f, RZ ;  /* 0x0000001f09027819 */ /* 0x000fe400000006ff */
[----:B------:R-:W-:Y:S01]  /*3710*/  PLOP3.LUT P0, PT, PT, PT, UP4, 0x80, 0x8 ;  /* 0x000000000008781c */ /* 0x000fe20003f0f048 */
[----:B------:R-:W-:Y:S01]  /*3720*/  VIADD R3, R0, 0xd0 ;  /* 0x000000d000037836 */ /* 0x000fe20000000000 */
[----:B-1----:R-:W1:Y:S02]  /*3730*/  SYNCS.PHASECHK.TRANS64.TRYWAIT P1, [R0+URZ+0xc0], R2 ;  /* 0x0000c002000075a7 */ /* 0x002e6400080211ff */
[----:B-1----:R-:W-:Y:S09]  /*3740*/  @!P1 BRA `(.L_x_67) ;  /* 0x00000044001c9947 */ /* 0x002ff20003800000 */
.L_x_138:
[----:B------:R-:W-:Y:S01]  /*3750*/  LEA R4, R10, UR27, 0x4 ;  /* 0x0000001b0a047c11 */ /* 0x000fe2000f8e20ff */
[----:B------:R-:W-:Y:S01]  /*3760*/  @UP4 ULEA UR5, UR23, UR27, 0x3 ;  /* 0x0000001b17054291 */ /* 0x000fe2000f8e18ff */
[----:B------:R-:W-:Y:S01]  /*3770*/  PLOP3.LUT P1, PT, PT, PT, PT, 0x80, 0x8 ;  /* 0x000000000008781c */ /* 0x000fe20003f2f070 */
[----:B------:R-:W-:Y:S01]  /*3780*/  ULEA UR31, UR30, UR27, 0x3 ;  /* 0x0000001b1e1f7291 */ /* 0x000fe2000f8e18ff */
[----:B------:R-:W-:Y:S02]  /*3790*/  PRMT R3, RZ, 0x654, R3 ;  /* 0x00000654ff037816 */ /* 0x000fe40000000003 */
[----:B------:R-:W2:Y:S01]  /*37a0*/  LDS.128 R4, [R4+0x150] ;  /* 0x0001500004047984 */ /* 0x000ea20000000c00 */
[----:B-1----:R-:W-:Y:S02]  /*37b0*/  @P0 SHF.L.U32 R2, R8, 0x1f, RZ ;  /* 0x0000001f08020819 */ /* 0x002fe400000006ff */
[----:B------:R-:W-:Y:S01]  /*37c0*/  SHF.L.U32 R0, R11, 0x1f, RZ ;  /* 0x0000001f0b007819 */ /* 0x000fe200000006ff */
[----:B------:R-:W-:Y:S01]  /*37d0*/  @!PT LDS RZ, [RZ] ;  /* 0x00000000fffff984 */ /* 0x000fe20000000800 */
[----:B------:R-:W-:Y:S01]  /*37e0*/  @!PT LDS RZ, [RZ] ;  /* 0x00000000fffff984 */ /* 0x000fe20000000800 */
[----:B------:R-:W-:Y:S01]  /*37f0*/  @!PT LDS RZ, [RZ] ;  /* 0x00000000fffff984 */ /* 0x000fe20000000800 */
[----:B------:R-:W-:Y:S01]  /*3800*/  @!PT LDS RZ, [RZ] ;  /* 0x00000000fffff984 */ /* 0x000fe20000000800 */
[----:B------:R1:W-:Y:S06]  /*3810*/  MEMBAR.ALL.CTA ;  /* 0x0000000000007992 */ /* 0x0003ec0000008000 */
[----:B-1----:R-:W1:Y:S02]  /*3820*/  FENCE.VIEW.ASYNC.S ;  /* 0x00000000000073c6 */ /* 0x002e640000000000 */
[----:B-1----:R1:W-:Y:S01]  /*3830*/  SYNCS.ARRIVE.TRANS64.RED.A1T0 RZ, [R3+URZ], RZ ;  /* 0x000000ff03ff79a7 */ /* 0x0023e200081004ff */
[----:B------:R1:W3:Y:S01]  /*3840*/  @P0 SYNCS.PHASECHK.TRANS64.TRYWAIT P1, [UR5], R2 ;  /* 0x00000002ff0005a7 */ /* 0x0002e20008021105 */
[----:B------:R-:W-:-:S04]  /*3850*/  ULEA.HI UR5, UR30, UR30, URZ, 0x1 ;  /* 0x0000001e1e057291 */ /* 0x000fc8000f8f08ff */
[----:B------:R-:W-:Y:S02]  /*3860*/  ULOP3.LUT UR6, UR5, 0xffe, URZ, 0xc0, !UPT ;  /* 0x00000ffe05067892 */ /* 0x000fe4000f8ec0ff */
[----:B------:R-:W-:Y:S02]  /*3870*/  USHF.R.U32.HI UR22, URZ, 0x1, UR5 ;  /* 0x00000001ff167899 */ /* 0x000fe40008011605 */
[----:B------:R-:W-:Y:S02]  /*3880*/  UIADD3 UR5, UPT, UPT, -UR6, UR30, URZ ;  /* 0x0000001e06057290 */ /* 0x000fe4000fffe1ff */
[----:B------:R-:W-:-:S04]  /*3890*/  UIMAD UR22, UR22, 0x60, UR42 ;  /* 0x00000060161678a4 */ /* 0x000fc8000f8e022a */
[----:B------:R-:W-:Y:S01]  /*38a0*/  ULEA UR22, UR5, UR22, 0x14 ;  /* 0x0000001605167291 */ /* 0x000fe2000f8ea0ff */
[----:B------:R-:W4:Y:S02]  /*38b0*/  SYNCS.PHASECHK.TRANS64.TRYWAIT P0, [UR31+0x100], R0 ;  /* 0x00010000ff0075a7 */ /* 0x000f24000800111f */
[----:B-1234-:R-:W-:Y:S09]  /*38c0*/  @!P0 BRA `(.L_x_68) ;  /* 0x0000004000d08947 */ /* 0x01eff20003800000 */
.L_x_140:
[----:B------:R-:W-:Y:S01]  /*38d0*/  IADD3 R10, PT, PT, R10, 0x1, RZ ;  /* 0x000000010a0a7810 */ /* 0x000fe20007ffe0ff */
[----:B------:R-:W-:Y:S06]  /*38e0*/  BRA.U !UP4, `(.L_x_69) ;  /* 0x000000010cc07547 */ /* 0x000fec000b800000 */
[----:B------:R-:W-:Y:S01]  /*38f0*/  UPLOP3.LUT UP2, UPT, UPT, UPT, UPT, 0x40, 0x4 ;  /* 0x000000000004789c */ /* 0x000fe20003f4e870 */
[----:B------:R-:W-:Y:S01]  /*3900*/  UMOV UR25, UR41 ;  /* 0x0000002900197c82 */ /* 0x000fe20008000000 */
[----:B------:R-:W-:Y:S01]  /*3910*/  UMOV UR24, UR40 ;  /* 0x0000002800187c82 */ /* 0x000fe20008000000 */
[----:B------:R-:W-:-:S08]  /*3920*/  UMOV UR5, UR23 ;  /* 0x0000001700057c82 */ /* 0x000fd00008000000 */
.L_x_72:
[----:B------:R-:W-:Y:S02]  /*3930*/  UIADD3 UR25, UPT, UPT, UR25, 0x1, URZ ;  /* 0x0000000119197890 */ /* 0x000fe4000fffe0ff */
[----:B--2---:R-:W-:Y:S02]  /*3940*/  ULEA UR7, UR5, UR27, 0x3 ;  /* 0x0000001b05077291 */ /* 0x004fe4000f8e18ff */
[----:B------:R-:W-:Y:S01]  /*3950*/  UISETP.NE.AND UP3, UPT, UR25, URZ, UPT ;  /* 0x000000ff1900728c */ /* 0x000fe2000bf65270 */
[----:B---3--:R-:W-:Y:S10]  /*3960*/  @P1 BRA `(.L_x_70) ;  /* 0x00000000000c1947 */ /* 0x008ff40003800000 */
[----:B-1----:R-:W-:Y:S04]  /*3970*/  SHF.L.U32 R2, R8, 0x1f, RZ ;  /* 0x0000001f08027819 */ /* 0x002fe800000006ff */
[----:B------:R-:W1:Y:S02]  /*3980*/  SYNCS.PHASECHK.TRANS64.TRYWAIT P0, [UR7], R2 ;  /* 0x00000002ff0075a7 */ /* 0x000e640008001107 */
[----:B-1----:R-:W-:Y:S05]  /*3990*/  @!P0 BRA `(.L_x_71) ;  /* 0x0000004000b48947 */ /* 0x002fea0003800000 */
.L_x_70:
[----:B------:R-:W-:Y:S01]  /*39a0*/  UISETP.NE.AND UP0, UPT, UR24, 0x1, UPT ;  /* 0x000000011800788c */ /* 0x000fe2000bf05270 */
[----:B------:R-:W-:Y:S01]  /*39b0*/  PLOP3.LUT P1, PT, PT, PT, PT, 0x80, 0x8 ;  /* 0x000000000008781c */ /* 0x000fe20003f2f070 */
[----:B------:R-:W-:Y:S02]  /*39c0*/  UIADD3 UR6, UPT, UPT, UR5, 0x1, URZ ;  /* 0x0000000105067890 */ /* 0x000fe4000fffe0ff */
[----:B------:R-:W-:Y:S02]  /*39d0*/  UIADD3 UR26, UPT, UPT, UR7, 0x50, URZ ;  /* 0x00000050071a7890 */ /* 0x000fe4000fffe0ff */
[----:B------:R-:W-:Y:S01]  /*39e0*/  UISETP.NE.AND UP1, UPT, UR6, 0xa, UPT ;  /* 0x0000000a0600788c */ /* 0x000fe2000bf25270 */
[----:B------:R-:W-:Y:S01]  /*39f0*/  PLOP3.LUT P0, PT, PT, PT, UP0, 0x80, 0x8 ;  /* 0x000000000008781c */ /* 0x000fe20003f0f008 */
[----:B------:R-:W-:Y:S02]  /*3a00*/  UIADD3 UR24, UPT, UPT, UR24, -0x1, URZ ;  /* 0xffffffff18187890 */ /* 0x000fe4000fffe0ff */
[----:B------:R-:W-:Y:S02]  /*3a10*/  USEL UR8, URZ, 0x1, UP1 ;  /* 0x00000001ff087887 */ /* 0x000fe40008800000 */
[----:B------:R-:W-:Y:S01]  /*3a20*/  USEL UR23, UR6, URZ, UP1 ;  /* 0x000000ff06177287 */ /* 0x000fe20008800000 */
[----:B------:R-:W-:Y:S01]  /*3a30*/  UMOV UR7, 0x40004040 ;  /* 0x4000404000077882 */ /* 0x000fe20000000000 */
[----:B------:R-:W-:Y:S02]  /*3a40*/  UMOV UR9, 0x40004040 ;  /* 0x4000404000097882 */ /* 0x000fe40000000000 */
[----:B------:R-:W-:Y:S01]  /*3a50*/  @UP0 ULEA UR6, UR23, UR27, 0x3 ;  /* 0x0000001b17060291 */ /* 0x000fe2000f8e18ff */
[----:B------:R-:W-:Y:S01]  /*3a60*/  LOP3.LUT R8, R8, UR8, RZ, 0x3c, !PT ;  /* 0x0000000808087c12 */ /* 0x000fe2000f8e3cff */
[----:B------:R-:W-:Y:S01]  /*3a70*/  ULEA UR8, UR5, UR29, 0x9 ;  /* 0x0000001d05087291 */ /* 0x000fe2000f8e48ff */
[----:B------:R-:W-:Y:S02]  /*3a80*/  UMOV UR21, 0x40004040 ;  /* 0x4000404000157882 */ /* 0x000fe40000000000 */
[----:B-1----:R-:W-:Y:S01]  /*3a90*/  @P0 SHF.L.U32 R0, R8, 0x1f, RZ ;  /* 0x0000001f08000819 */ /* 0x002fe200000006ff */
[----:B------:R-:W-:Y:S02]  /*3aa0*/  UIADD3 UR18, UPT, UPT, UR8, 0x2, URZ ;  /* 0x0000000208127890 */ /* 0x000fe4000fffe0ff */
[----:B------:R-:W-:Y:S01]  /*3ab0*/  UIADD3 UR14, UPT, UPT, UR8, 0x4, URZ ;  /* 0x00000004080e7890 */ /* 0x000fe2000fffe0ff */
[----:B------:R2:W3:Y:S01]  /*3ac0*/  @P0 SYNCS.PHASECHK.TRANS64.TRYWAIT P1, [UR6], R0 ;  /* 0x00000000ff0005a7 */ /* 0x0004e20008021106 */
[----:B------:R-:W-:Y:S02]  /*3ad0*/  UIMAD UR6, UR5, 0x300, UR4 ;  /* 0x00000300050678a4 */ /* 0x000fe4000f8e0204 */
[----:B------:R-:W-:Y:S02]  /*3ae0*/  UIADD3 UR10, UPT, UPT, UR8, 0x6, URZ ;  /* 0x00000006080a7890 */ /* 0x000fe4000fffe0ff */
[----:B------:R-:W-:Y:S02]  /*3af0*/  UIADD3 UR20, UPT, UPT, UR6, 0x2, URZ ;  /* 0x0000000206147890 */ /* 0x000fe4000fffe0ff */
[----:B------:R-:W-:Y:S02]  /*3b00*/  UIADD3 UR16, UPT, UPT, UR6, 0x4, URZ ;  /* 0x0000000406107890 */ /* 0x000fe4000fffe0ff */
[----:B------:R-:W-:Y:S01]  /*3b10*/  UIADD3 UR12, UPT, UPT, UR6, 0x6, URZ ;  /* 0x00000006060c7890 */ /* 0x000fe2000fffe0ff */
[----:B------:R2:W-:Y:S01]  /*3b20*/  UTCIMMA gdesc[UR8], gdesc[UR6], tmem[UR22], tmem[UR38], idesc[UR39], UP2 ;  /* 0x00ff2606080075ea */ /* 0x0005e20009000116 */
[----:B------:R-:W-:Y:S01]  /*3b30*/  UPLOP3.LUT UP2, UPT, UPT, UPT, UPT, 0x80, 0x8 ;  /* 0x000000000008789c */ /* 0x000fe20003f4f070 */
[----:B------:R-:W-:Y:S01]  /*3b40*/  UMOV UR19, 0x40004040 ;  /* 0x4000404000137882 */ /* 0x000fe20000000000 */
[----:B------:R-:W-:Y:S01]  /*3b50*/  UMOV UR17, 0x40004040 ;  /* 0x4000404000117882 */ /* 0x000fe20000000000 */
[----:B------:R2:W-:Y:S01]  /*3b60*/  UTCIMMA gdesc[UR18], gdesc[UR20], tmem[UR22], tmem[UR36], idesc[UR37], UPT ;  /* 0x00ff2414120075ea */ /* 0x0005e2000b800116 */
[----:B------:R-:W-:Y:S01]  /*3b70*/  UMOV UR15, 0x40004040 ;  /* 0x40004040000f7882 */ /* 0x000fe20000000000 */
[----:B------:R-:W-:Y:S01]  /*3b80*/  UMOV UR13, 0x40004040 ;  /* 0x40004040000d7882 */ /* 0x000fe20000000000 */
[----:B------:R-:W-:Y:S01]  /*3b90*/  UMOV UR11, 0x40004040 ;  /* 0x40004040000b7882 */ /* 0x000fe20000000000 */
[----:B------:R2:W-:Y:S01]  /*3ba0*/  UTCIMMA gdesc[UR14], gdesc[UR16], tmem[UR22], tmem[UR34], idesc[UR35], UPT ;  /* 0x00ff22100e0075ea */ /* 0x0005e2000b800116 */
[----:B------:R2:W-:Y:S01]  /*3bb0*/  UTCIMMA gdesc[UR10], gdesc[UR12], tmem[UR22], tmem[UR32], idesc[UR33], UPT ;  /* 0x00ff200c0a0075ea */ /* 0x0005e2000b800116 */
[----:B------:R2:W-:Y:S01]  /*3bc0*/  UTCBAR.MULTICAST [UR26], URZ, UR28 ;  /* 0x000000ff1a0073e9 */ /* 0x0005e2000800081c */
[----:B------:R-:W-:Y:S01]  /*3bd0*/  UMOV UR5, UR23 ;  /* 0x0000001700057c82 */ /* 0x000fe20008000000 */
[----:B------:R-:W-:Y:S05]  /*3be0*/  BRA.U UP3, `(.L_x_72) ;  /* 0xfffffffd03507547 */ /* 0x000fea000b83ffff */
.L_x_69:
[----:B------:R-:W-:Y:S01]  /*3bf0*/  UIADD3 UR5, UPT, UPT, UR30, 0x1, URZ ;  /* 0x000000011e057890 */ /* 0x000fe2000fffe0ff */
[----:B------:R-:W-:Y:S01]  /*3c00*/  LOP3.LUT P0, RZ, R6, 0x1, RZ, 0xc0, !PT ;  /* 0x0000000106ff7812 */ /* 0x000fe2000780c0ff */
[----:B--2---:R-:W-:Y:S01]  /*3c10*/  UIADD3 UR6, UPT, UPT, UR31, 0xe0, URZ ;  /* 0x000000e01f067890 */ /* 0x004fe2000fffe0ff */
[----:B---3--:R-:W-:Y:S01]  /*3c20*/  ISETP.NE.AND P1, PT, R10, 0x2, PT ;  /* 0x000000020a00780c */ /* 0x008fe20003f25270 */
[----:B------:R-:W-:-:S03]  /*3c30*/  UISETP.NE.AND UP0, UPT, UR5, 0x4, UPT ;  /* 0x000000040500788c */ /* 0x000fc6000bf05270 */
[----:B-1----:R-:W-:Y:S01]  /*3c40*/  SEL R0, RZ, 0x1, P1 ;  /* 0x00000001ff007807 */ /* 0x002fe20000800000 */
[----:B------:R-:W-:Y:S01]  /*3c50*/  USEL UR7, URZ, 0x1, UP0 ;  /* 0x00000001ff077887 */ /* 0x000fe20008000000 */
[----:B------:R-:W-:Y:S01]  /*3c60*/  SEL R10, R10, RZ, P1 ;  /* 0x000000ff0a0a7207 */ /* 0x000fe20000800000 */
[----:B------:R-:W-:Y:S01]  /*3c70*/  USEL UR30, UR5, URZ, UP0 ;  /* 0x000000ff051e7287 */ /* 0x000fe20008000000 */
[----:B------:R1:W-:Y:S01]  /*3c80*/  UTCBAR [UR6], URZ ;  /* 0x000000ff060073e9 */ /* 0x0003e200080000ff */
[----:B------:R-:W-:Y:S02]  /*3c90*/  LOP3.LUT R9, R9, R0, RZ, 0x3c, !PT ;  /* 0x0000000009097212 */ /* 0x000fe400078e3cff */
[----:B------:R-:W-:Y:S01]  /*3ca0*/  LOP3.LUT R11, R11, UR7, RZ, 0x3c, !PT ;  /* 0x000000070b0b7c12 */ /* 0x000fe2000f8e3cff */
[----:B------:R-:W-:Y:S07]  /*3cb0*/  @P0 BRA `(.L_x_73) ;  /* 0xfffffff8008c0947 */ /* 0x000fee000383ffff */
[----:B------:R-:W2:Y:S01]  /*3cc0*/  S2UR UR8, SR_CgaCtaId ;  /* 0x00000000000879c3 */ /* 0x000ea20000008800 */
[----:B------:R-:W-:Y:S01]  /*3cd0*/  ELECT P0, URZ, PT ;  /* 0x0000000000ff782f */ /* 0x000fe20003800000 */
[----:B------:R-:W-:Y:S01]  /*3ce0*/  IMAD.MOV.U32 R0, RZ, RZ, 0x1 ;  /* 0x00000001ff007424 */ /* 0x000fe200078e00ff */
[----:B------:R-:W-:Y:S01]  /*3cf0*/  UIADD3 UR27, UPT, UPT, UR27, 0x100, URZ ;  /* 0x000001001b1b7890 */ /* 0x000fe2000fffe0ff */
[----:B------:R-:W-:Y:S01]  /*3d00*/  SHF.L.U32 R2, R11, 0x1f, RZ ;  /* 0x0000001f0b027819 */ /* 0x000fe200000006ff */
[----:B------:R-:W-:-:S03]  /*3d10*/  UMOV UR4, 0x40 ;  /* 0x0000004000047882 */ /* 0x000fc60000000000 */
[----:B------:R-:W-:Y:S01]  /*3d20*/  UVIRTCOUNT.DEALLOC.SMPOOL 0x80 ;  /* 0x000000800000784c */ /* 0x000fe20000000000 */
[----:B--2---:R-:W-:Y:S02]  /*3d30*/  ULEA UR8, UR8, UR4, 0x18 ;  /* 0x0000000408087291 */ /* 0x004fe4000f8ec0ff */
[----:B------:R-:W-:-:S07]  /*3d40*/  ULEA UR4, UR30, UR27, 0x3 ;  /* 0x0000001b1e047291 */ /* 0x000fce000f8e18ff */
[----:B------:R2:W-:Y:S02]  /*3d50*/  @P0 STS.U8 [UR8+0x1c], R0 ;  /* 0x00001c00ff000988 */ /* 0x0005e40008000008 */
[----:B------:R-:W3:Y:S02]  /*3d60*/  SYNCS.PHASECHK.TRANS64.TRYWAIT P0, [UR4], R2 ;  /* 0x00000002ff0075a7 */ /* 0x000ee40008001104 */
[----:B--23--:R-:W-:Y:S05]  /*3d70*/  @!P0 BRA `(.L_x_74) ;  /* 0x0000003c00d48947 */ /* 0x00cfea0003800000 */
.L_x_143:
[----:B------:R-:W-:-:S04]  /*3d80*/  UIADD3 UR4, UPT, UPT, UR30, 0x1, URZ ;  /* 0x000000011e047890 */ /* 0x000fc8000fffe0ff */
[----:B------:R-:W-:-:S04]  /*3d90*/  UISETP.NE.AND UP0, UPT, UR4, 0x4, UPT ;  /* 0x000000040400788c */ /* 0x000fc8000bf05270 */
[----:B-1----:R-:W-:Y:S02]  /*3da0*/  USEL UR6, URZ, 0x1, UP0 ;  /* 0x00000001ff067887 */ /* 0x002fe40008000000 */
[----:B------:R-:W-:-:S04]  /*3db0*/  USEL UR4, UR4, URZ, UP0 ;  /* 0x000000ff04047287 */ /* 0x000fc80008000000 */
[----:B------:R-:W-:Y:S01]  /*3dc0*/  ULEA UR5, UR4, UR27, 0x3 ;  /* 0x0000001b04057291 */ /* 0x000fe2000f8e18ff */
[----:B--2---:R-:W-:-:S04]  /*3dd0*/  LOP3.LUT R2, R11, UR6, RZ, 0x3c, !PT ;  /* 0x000000060b027c12 */ /* 0x004fc8000f8e3cff */
[----:B------:R-:W-:-:S04]  /*3de0*/  SHF.L.U32 R3, R2, 0x1f, RZ ;  /* 0x0000001f02037819 */ /* 0x000fc800000006ff */
[----:B------:R-:W1:Y:S02]  /*3df0*/  SYNCS.PHASECHK.TRANS64.TRYWAIT P0, [UR5], R3 ;  /* 0x00000003ff0075a7 */ /* 0x000e640008001105 */
[----:B-1----:R-:W-:Y:S05]  /*3e00*/  @!P0 BRA `(.L_x_75) ;  /* 0x0000003c00c88947 */ /* 0x002fea0003800000 */
.L_x_145:
        /* <DEDUP_REMOVED lines=9> */
.L_x_147:
[----:B------:R-:W-:-:S04]  /*3ea0*/  UIADD3 UR4, UPT, UPT, UR4, 0x1, URZ ;  /* 0x0000000104047890 */ /* 0x000fc8000fffe0ff */
[----:B------:R-:W-:-:S04]  /*3eb0*/  UISETP.NE.AND UP0, UPT, UR4, 0x4, UPT ;  /* 0x000000040400788c */ /* 0x000fc8000bf05270 */
[----:B------:R-:W-:Y:S02]  /*3ec0*/  USEL UR5, URZ, 0x1, UP0 ;  /* 0x00000001ff057887 */ /* 0x000fe40008000000 */
[----:B------:R-:W-:-:S04]  /*3ed0*/  USEL UR4, UR4, URZ, UP0 ;  /* 0x000000ff04047287 */ /* 0x000fc80008000000 */
[----:B------:R-:W-:Y:S01]  /*3ee0*/  ULEA UR4, UR4, UR27, 0x3 ;  /* 0x0000001b04047291 */ /* 0x000fe2000f8e18ff */
[----:B------:R-:W-:-:S04]  /*3ef0*/  LOP3.LUT R2, R2, UR5, RZ, 0x3c, !PT ;  /* 0x0000000502027c12 */ /* 0x000fc8000f8e3cff */
[----:B------:R-:W-:-:S04]  /*3f00*/  SHF.L.U32 R2, R2, 0x1f, RZ ;  /* 0x0000001f02027819 */ /* 0x000fc800000006ff */
[----:B------:R-:W2:Y:S02]  /*3f10*/  SYNCS.PHASECHK.TRANS64.TRYWAIT P0, [UR4], R2 ;  /* 0x00000002ff0075a7 */ /* 0x000ea40008001104 */
[----:B--2---:R-:W-:Y:S05]  /*3f20*/  @!P0 BRA `(.L_x_77) ;  /* 0x0000003c00b08947 */ /* 0x004fea0003800000 */
.L_x_149:
[----:B------:R-:W-:Y:S01]  /*3f30*/  NOP ;  /* 0x0000000000007918 */ /* 0x000fe20000000000 */
[----:B-1----:R-:W1:Y:S01]  /*3f40*/  LDS R0, [UR8+0x14] ;  /* 0x00001408ff007984 */ /* 0x002e620008000800 */
[----:B------:R-:W-:Y:S01]  /*3f50*/  ULOP3.LUT UR4, UR42, 0xffff, URZ, 0xc0, !UPT ;  /* 0x0000ffff2a047892 */ /* 0x000fe2000f8ec0ff */
[----:B------:R-:W-:Y:S01]  /*3f60*/  UMOV UR5, 0xffff ;  /* 0x0000ffff00057882 */ /* 0x000fe20000000000 */
[----:B------:R-:W-:Y:S02]  /*3f70*/  UMOV UR6, 0x1 ;  /* 0x0000000100067882 */ /* 0x000fe40000000000 */
[----:B------:R-:W-:-:S04]  /*3f80*/  USHF.R.U32.HI UR4, URZ, 0x5, UR4 ;  /* 0x00000005ff047899 */ /* 0x000fc80008011604 */
[----:B------:R-:W-:Y:S02]  /*3f90*/  USHF.L.U32 UR5, UR5, UR4, URZ ;  /* 0x0000000405057299 */ /* 0x000fe400080006ff */
[----:B------:R-:W-:-:S04]  /*3fa0*/  USHF.L.U32 UR4, UR6, UR4, URZ ;  /* 0x0000000406047299 */ /* 0x000fc800080006ff */
[----:B-1----:R-:W-:-:S04]  /*3fb0*/  LOP3.LUT R0, R0, UR5, RZ, 0xc0, !PT ;  /* 0x0000000500007c12 */ /* 0x002fc8000f8ec0ff */
[----:B------:R-:W-:-:S13]  /*3fc0*/  ISETP.NE.AND P0, PT, R0, UR5, PT ;  /* 0x0000000500007c0c */ /* 0x000fda000bf05270 */
[----:B------:R-:W-:Y:S05]  /*3fd0*/  @P0 BRA `(.L_x_78) ;  /* 0x0000000000580947 */ /* 0x000fea0003800000 */
[----:B------:R-:W1:Y:S02]  /*3fe0*/  LDS R0, [UR8+0x18] ;  /* 0x00001808ff007984 */ /* 0x000e640008000800 */
[----:B-1----:R-:W-:-:S04]  /*3ff0*/  LOP3.LUT R0, R0, UR4, RZ, 0xc0, !PT ;  /* 0x0000000400007c12 */ /* 0x002fc8000f8ec0ff */
[----:B------:R-:W-:-:S13]  /*4000*/  ISETP.NE.AND P0, PT, R0, UR4, PT ;  /* 0x0000000400007c0c */ /* 0x000fda000bf05270 */
[----:B------:R-:W-:Y:S05]  /*4010*/  @P0 BRA `(.L_x_79) ;  /* 0x00000000003c0947 */ /* 0x000fea0003800000 */
[----:B------:R-:W1:Y:S01]  /*4020*/  S2R R2, SR_LANEID ;  /* 0x0000000000027919 */ /* 0x000e620000000000 */
[----:B------:R-:W-:-:S06]  /*4030*/  ULOP3.LUT UR5, URZ, UR5, URZ, 0x33, !UPT ;  /* 0x00000005ff057292 */ /* 0x000fcc000f8e33ff */
[----:B------:R-:W-:-:S04]  /*4040*/  IMAD.U32 R0, RZ, RZ, UR5 ;  /* 0x00000005ff007e24 */ /* 0x000fc8000f8e00ff */
[----:B------:R2:W3:Y:S02]  /*4050*/  REDUX UR7, R0 ;  /* 0x00000000000773c4 */ /* 0x0004e40000000000 */
[----:B------:R4:W-:Y:S01]  /*4060*/  UTCATOMSWS.AND URZ, UR5 ;  /* 0x0000000500ff79e3 */ /* 0x0009e20008000000 */
[----:B--2---:R-:W-:Y:S01]  /*4070*/  LOP3.LUT R0, RZ, UR4, RZ, 0x33, !PT ;  /* 0x00000004ff007c12 */ /* 0x004fe2000f8e33ff */
[----:B------:R-:W-:Y:S02]  /*4080*/  VOTEU.ANY UR4, UPT, PT ;  /* 0x0000000000047886 */ /* 0x000fe400038e0100 */
[----:B------:R-:W-:Y:S02]  /*4090*/  UFLO.U32 UR4, UR4 ;  /* 0x00000004000472bd */ /* 0x000fe400080e0000 */
[----:B------:R-:W2:Y:S04]  /*40a0*/  REDUX UR6, R0 ;  /* 0x00000000000673c4 */ /* 0x000ea80000000000 */
[----:B-1----:R-:W-:-:S02]  /*40b0*/  ISETP.EQ.U32.AND P0, PT, R2, UR4, PT ;  /* 0x0000000402007c0c */ /* 0x002fc4000bf02070 */
[----:B---3--:R-:W-:-:S11]  /*40c0*/  MOV R2, UR7 ;  /* 0x0000000700027c02 */ /* 0x008fd60008000f00 */
[----:B------:R4:W-:Y:S01]  /*40d0*/  @P0 ATOMS.AND RZ, [UR8+0x14], R2 ;  /* 0x00001402ffff098c */ /* 0x0009e2000a800008 */
[----:B--2---:R-:W-:-:S05]  /*40e0*/  IMAD.U32 R0, RZ, RZ, UR6 ;  /* 0x00000006ff007e24 */ /* 0x004fca000f8e00ff */
[----:B------:R4:W-:Y:S01]  /*40f0*/  @P0 ATOMS.AND RZ, [UR8+0x18], R0 ;  /* 0x00001800ffff098c */ /* 0x0009e2000a800008 */
[----:B------:R-:W-:Y:S05]  /*4100*/  BRA `(.L_x_80) ;  /* 0x0000000000147947 */ /* 0x000fea0003800000 */
.L_x_79:
[----:B------:R-:W-:Y:S02]  /*4110*/  MOV R2, 0x4130 ;  /* 0x0000413000027802 */ /* 0x000fe40000000f00 */
[----:B-----5:R-:W-:Y:S05]  /*4120*/  CALL.REL.NOINC `($__internal_0_$__cuda_sm10x_tcgen05_guardrail_trap_col_being_dealloced_not_returned_by_alloc) ;  /* 0x0000003c00cc7944 */ /* 0x020fea0003c00000 */
[----:B------:R-:W-:Y:S05]  /*4130*/  BRA `(.L_x_80) ;  /* 0x0000000000087947 */ /* 0x000fea0003800000 */
.L_x_78:
[----:B------:R-:W-:Y:S02]  /*4140*/  MOV R2, 0x4160 ;  /* 0x0000416000027802 */ /* 0x000fe40000000f00 */
[----:B-----5:R-:W-:Y:S05]  /*4150*/  CALL.REL.NOINC `($__internal_2_$__cuda_sm10x_tcgen05_guardrail_trap_unallocated_columns_being_dealloced) ;  /* 0x0000003c00d87944 */ /* 0x020fea0003c00000 */
.L_x_80:
[----:B------:R-:W-:Y:S01]  /*4160*/  NOP ;  /* 0x0000000000007918 */ /* 0x000fe20000000000 */
[----:B----4-:R-:W-:Y:S05]  /*4170*/  EXIT ;  /* 0x000000000000794d */ /* 0x010fea0003800000 */
.L_x_62:
[----:B------:R-:W-:-:S09]  /*4180*/  UISETP.NE.OR UP0, UPT, UR20, 0x3, !UP3 ;  /* 0x000000031400788c */ /* 0x000fd2000df05670 */
[----:B------:R-:W-:Y:S05]  /*4190*/  BRA.U UP0, `(.L_x_81) ;  /* 0x0000000d00687547 */ /* 0x000fea000b800000 */
[----:B------:R-:W2:Y:S01]  /*41a0*/  LDCU.64 UR4, c[0x0][0x888] ;  /* 0x00011100ff0477ac */ /* 0x000ea20008000a00 */
[----:B------:R-:W3:Y:S01]  /*41b0*/  LDC.64 R12, c[0x0][0x348] ;  /* 0x0000d200ff0c7b82 */ /* 0x000ee20000000a00 */
[----:B------:R-:W-:Y:S02]  /*41c0*/  HFMA2 R9, -RZ, RZ, 0, 0 ;  /* 0x00000000ff097431 */ /* 0x000fe400000001ff */
[----:B------:R-:W-:Y:S01]  /*41d0*/  IMAD.MOV.U32 R11, RZ, RZ, 0x1 ;  /* 0x00000001ff0b7424 */ /* 0x000fe200078e00ff */
[----:B------:R-:W4:Y:S01]  /*41e0*/  LDCU UR38, c[0x0][0x370] ;  /* 0x00006e00ff2677ac */ /* 0x000f220008000800 */
[----:B------:R-:W-:Y:S01]  /*41f0*/  IMAD.MOV.U32 R10, RZ, RZ, RZ ;  /* 0x000000ffff0a7224 */ /* 0x000fe200078e00ff */
[----:B------:R-:W-:Y:S01]  /*4200*/  MOV R8, 0x1800 ;  /* 0x0000180000087802 */ /* 0x000fe20000000f00 */
[----:B------:R-:W4:Y:S01]  /*4210*/  LDCU.128 UR32, c[0x0][0xb10] ;  /* 0x00016200ff2077ac */ /* 0x000f220008000c00 */
[----:B------:R-:W1:Y:S01]  /*4220*/  LDCU UR37, c[0x0][0x374] ;  /* 0x00006e80ff2577ac */ /* 0x000e620008000800 */
[----:B------:R-:W1:Y:S01]  /*4230*/  LDCU.64 UR30, c[0x0][0x890] ;  /* 0x00011200ff1e77ac */ /* 0x000e620008000a00 */
[----:B--2---:R-:W-:Y:S01]  /*4240*/  UISETP.NE.U32.AND UP0, UPT, UR4, URZ, UPT ;  /* 0x000000ff0400728c */ /* 0x004fe2000bf05070 */
[----:B------:R-:W2:Y:S01]  /*4250*/  LDCU UR15, c[0x0][0xb0c] ;  /* 0x00016180ff0f77ac */ /* 0x000ea20008000800 */
[----:B------:R-:W3:Y:S01]  /*4260*/  LDCU UR43, c[0x0][0xb20] ;  /* 0x00016400ff2b77ac */ /* 0x000ee20008000800 */
[----:B------:R-:W3:Y:S01]  /*4270*/  LDCU UR4, c[0x0][0xb30] ;  /* 0x00016600ff0477ac */ /* 0x000ee20008000800 */
[----:B------:R-:W-:Y:S01]  /*4280*/  UMOV UR21, 0x400 ;  /* 0x0000040000157882 */ /* 0x000fe20000000000 */
[----:B----4-:R-:W-:-:S02]  /*4290*/  UIMAD.WIDE.U32 UR6, UR38, UR32, URZ ;  /* 0x00000020260672a5 */ /* 0x010fc4000f8e00ff */
[----:B-1----:R-:W-:Y:S02]  /*42a0*/  UIMAD.WIDE.U32 UR8, UR37, UR35, URZ ;  /* 0x00000023250872a5 */ /* 0x002fe4000f8e00ff */
[----:B------:R-:W-:Y:S02]  /*42b0*/  ULEA UR21, UR48, UR21, 0x18 ;  /* 0x0000001530157291 */ /* 0x000fe4000f8ec0ff */
[----:B------:R-:W-:Y:S02]  /*42c0*/  UISETP.NE.AND.EX UP5, UPT, UR5, URZ, UPT, UP0 ;  /* 0x000000ff0500728c */ /* 0x000fe4000bfa5300 */
[----:B------:R-:W-:Y:S02]  /*42d0*/  UISETP.NE.U32.AND UP6, UPT, UR30, URZ, UPT ;  /* 0x000000ff1e00728c */ /* 0x000fe4000bfc5070 */
[----:B------:R-:W-:Y:S02]  /*42e0*/  UIADD3 UR5, UPT, UPT, UR21, 0xa0, URZ ;  /* 0x000000a015057890 */ /* 0x000fe4000fffe0ff */
[----:B------:R-:W-:Y:S01]  /*42f0*/  UISETP.NE.AND UP0, UPT, UR42, 0x1, UPT ;  /* 0x000000012a00788c */ /* 0x000fe2000bf05270 */
[----:B------:R-:W-:Y:S01]  /*4300*/  UMOV UR40, UR7 ;  /* 0x0000000700287c82 */ /* 0x000fe20008000000 */
[----:B------:R-:W-:Y:S01]  /*4310*/  UMOV UR39, UR9 ;  /* 0x0000000900277c82 */ /* 0x000fe20008000000 */
[----:B------:R-:W-:-:S02]  /*4320*/  USEL UR41, URZ, 0x1, UP4 ;  /* 0x00000001ff297887 */ /* 0x000fc4000a000000 */
[----:B--2---:R-:W-:Y:S02]  /*4330*/  UISETP.NE.AND UP0, UPT, UR15, 0x1, UPT ;  /* 0x000000010f00788c */ /* 0x004fe4000bf05270 */
[----:B------:R-:W-:Y:S02]  /*4340*/  UPLOP3.LUT UP4, UPT, UPT, UPT, UPT, 0x40, 0x4 ;  /* 0x000000000004789c */ /* 0x000fe40003f8e870 */
[----:B------:R-:W-:Y:S01]  /*4350*/  UISETP.GE.AND UP2, UPT, UR42, 0x1, UPT ;  /* 0x000000012a00788c */ /* 0x000fe2000bf46270 */
[----:B------:R-:W1:Y:S01]  /*4360*/  LDCU.64 UR22, c[0x0][0xb28] ;  /* 0x00016500ff1677ac */ /* 0x000e620008000a00 */
[----:B------:R-:W-:Y:S02]  /*4370*/  UISETP.NE.AND.EX UP6, UPT, UR31, URZ, UPT, UP6 ;  /* 0x000000ff1f00728c */ /* 0x000fe4000bfc5360 */
[----:B------:R-:W-:Y:S02]  /*4380*/  UPRMT UR48, UR48, 0x654, UR5 ;  /* 0x0000065430307896 */ /* 0x000fe40008000005 */
[----:B------:R-:W-:-:S02]  /*4390*/  USHF.R.U32.HI UR40, URZ, UR33, UR40 ;  /* 0x00000021ff287299 */ /* 0x000fc40008011628 */
[----:B---3--:R-:W-:Y:S02]  /*43a0*/  USHF.R.U32.HI UR39, URZ, UR43, UR39 ;  /* 0x0000002bff277299 */ /* 0x008fe40008011627 */
[----:B------:R-:W-:Y:S02]  /*43b0*/  UISETP.NE.AND UP0, UPT, UR34, 0x1, UPT ;  /* 0x000000012200788c */ /* 0x000fe4000bf05270 */
[----:B------:R-:W-:-:S11]  /*43c0*/  UISETP.NE.AND UP3, UPT, UR4, 0x1, UPT ;  /* 0x000000010400788c */ /* 0x000fd6000bf65270 */
.L_x_89:
[C---:B------:R-:W-:Y:S02]  /*43d0*/  LEA R3, R10.reuse, UR21, 0x3 ;  /* 0x000000150a037c11 */ /* 0x040fe4000f8e18ff */
[----:B------:R-:W-:Y:S02]  /*43e0*/  SHF.L.U32 R0, R9, 0x1f, RZ ;  /* 0x0000001f09007819 */ /* 0x000fe400000006ff */
[----:B------:R-:W-:Y:S02]  /*43f0*/  LEA R4, R10, UR21, 0x4 ;  /* 0x000000150a047c11 */ /* 0x000fe4000f8e20ff */
[----:B--2---:R-:W2:Y:S02]  /*4400*/  SYNCS.PHASECHK.TRANS64.TRYWAIT P0, [R3+URZ+0xc0], R0 ;  /* 0x0000c000030075a7 */ /* 0x004ea400080011ff */
[----:B--2---:R-:W-:Y:S05]  /*4410*/  @!P0 BRA `(.L_x_82) ;  /* 0x00000038008c8947 */ /* 0x004fea0003800000 */
.L_x_150:
[----:B------:R-:W3:Y:S01]  /*4420*/  LDS.128 R4, [R4+0x150] ;  /* 0x0001500004047984 */ /* 0x000ee20000000c00 */
[----:B------:R-:W-:Y:S01]  /*4430*/  UISETP.GE.AND UP0, UPT, UR42, 0x1, UPT ;  /* 0x000000012a00788c */ /* 0x000fe2000bf06270 */
[----:B------:R-:W-:Y:S01]  /*4440*/  @!PT LDS RZ, [RZ] ;  /* 0x00000000fffff984 */ /* 0x000fe20000000800 */
[----:B------:R-:W-:Y:S01]  /*4450*/  @!PT LDS RZ, [RZ] ;  /* 0x00000000fffff984 */ /* 0x000fe20000000800 */
[----:B------:R-:W-:Y:S01]  /*4460*/  @!PT LDS RZ, [RZ] ;  /* 0x00000000fffff984 */ /* 0x000fe20000000800 */
[----:B------:R-:W-:Y:S01]  /*4470*/  @!PT LDS RZ, [RZ] ;  /* 0x00000000fffff984 */ /* 0x000fe20000000800 */
[----:B------:R4:W-:Y:S06]  /*4480*/  MEMBAR.ALL.CTA ;  /* 0x0000000000007992 */ /* 0x0009ec0000008000 */
[----:B----4-:R-:W4:Y:S01]  /*4490*/  FENCE.VIEW.ASYNC.S ;  /* 0x00000000000073c6 */ /* 0x010f220000000000 */
[----:B---3--:R-:W-:Y:S11]  /*44a0*/  LOP3.LUT P0, RZ, R6, 0x1, RZ, 0xc0, !PT ;  /* 0x0000000106ff7812 */ /* 0x008ff6000780c0ff */
[----:B------:R-:W-:Y:S02]  /*44b0*/  @!UPT UIADD3 URZ, UPT, UPT, URZ, URZ, URZ ;  /* 0x000000fffffff290 */ /* 0x000fe4000fffe0ff */
[----:B----4-:R-:W-:Y:S01]  /*44c0*/  VOTEU.ANY UP2, P0 ;  /* 0x0000000000ff7886 */ /* 0x010fe20000040100 */
[----:B------:R-:W-:Y:S11]  /*44d0*/  PLOP3.LUT P0, PT, PT, PT, UP2, 0x80, 0x8 ;  /* 0x000000000008781c */ /* 0x000ff60003f0f028 */
[----:B------:R-:W-:Y:S02]  /*44e0*/  @!UPT UIADD3 URZ, UPT, UPT, URZ, URZ, URZ ;  /* 0x000000fffffff290 */ /* 0x000fe4000fffe0ff */
[----:B--2---:R-:W-:Y:S02]  /*44f0*/  @P0 SHF.R.U32.HI R0, RZ, 0x10, R5 ;  /* 0x00000010ff000819 */ /* 0x004fe40000011605 */
[----:B------:R-:W-:Y:S02]  /*4500*/  @P0 MOV R2, R4 ;  /* 0x0000000400020202 */ /* 0x000fe40000000f00 */
[----:B------:R-:W-:Y:S01]  /*4510*/  @P0 R2UR UR4, R0 ;  /* 0x00000000000402ca */ /* 0x000fe200000e0000 */
[----:B------:R-:W-:Y:S01]  /*4520*/  VIADD R0, R3, 0xd0 ;  /* 0x000000d003007836 */ /* 0x000fe20000000000 */
[----:B------:R-:W-:Y:S02]  /*4530*/  @P0 LOP3.LUT R4, R5, 0xffff, RZ, 0xc0, !PT ;  /* 0x0000ffff05040812 */ /* 0x000fe400078ec0ff */
[----:B------:R-:W-:Y:S02]  /*4540*/  @P0 R2UR UR6, R2 ;  /* 0x00000000020602ca */ /* 0x000fe400000e0000 */
[----:B------:R-:W-:Y:S02]  /*4550*/  PRMT R0, RZ, 0x654, R0 ;  /* 0x00000654ff007816 */ /* 0x000fe40000000000 */
[----:B------:R-:W-:Y:S02]  /*4560*/  @P0 R2UR UR5, R4 ;  /* 0x00000000040502ca */ /* 0x000fe400000e0000 */
[----:B------:R2:W-:Y:S03]  /*4570*/  SYNCS.ARRIVE.TRANS64.RED.A1T0 RZ, [R0+URZ], RZ ;  /* 0x000000ff00ff79a7 */ /* 0x0005e600081004ff */
[----:B------:R-:W-:Y:S04]  /*4580*/  @UP2 UMOV UR29, UR4 ;  /* 0x00000004001d2c82 */ /* 0x000fe80008000000 */
[----:B------:R-:W-:Y:S04]  /*4590*/  @UP2 UMOV UR14, UR6 ;  /* 0x00000006000e2c82 */ /* 0x000fe80008000000 */
[----:B------:R-:W-:Y:S01]  /*45a0*/  @UP2 UMOV UR13, UR5 ;  /* 0x00000005000d2c82 */ /* 0x000fe20008000000 */
[----:B------:R-:W-:Y:S05]  /*45b0*/  BRA.U !UP0, `(.L_x_83) ;  /* 0x0000000108c07547 */ /* 0x000fea000b800000 */
[----:B------:R-:W-:Y:S02]  /*45c0*/  UIMAD.WIDE.U32 UR8, UR13, UR35, URZ ;  /* 0x000000230d0872a5 */ /* 0x000fe4000f8e00ff */
[----:B------:R-:W-:Y:S02]  /*45d0*/  UP2UR UR12, UPR, URZ, 0x4 ;  /* 0x00000004ff0c7883 */ /* 0x000fe40008000000 */
[----:B------:R-:W-:Y:S02]  /*45e0*/  UISETP.NE.AND UP2, UPT, UR34, 0x1, UPT ;  /* 0x000000012200788c */ /* 0x000fe4000bf45270 */
[----:B------:R-:W-:Y:S02]  /*45f0*/  UIMAD.WIDE.U32 UR10, UR14, UR32, URZ ;  /* 0x000000200e0a72a5 */ /* 0x000fe4000f8e00ff */
[----:B------:R-:W-:Y:S02]  /*4600*/  USEL UR4, UR37, UR39, !UP2 ;  /* 0x0000002725047287 */ /* 0x000fe4000d000000 */
[----:B------:R-:W-:Y:S02]  /*4610*/  UISETP.NE.AND UP0, UPT, UR15, 0x1, UPT ;  /* 0x000000010f00788c */ /* 0x000fe4000bf05270 */
[----:B------:R-:W-:Y:S02]  /*4620*/  UP2UR UR20, UPR, URZ, 0x2 ;  /* 0x00000002ff147883 */ /* 0x000fe40008000000 */
[----:B------:R-:W-:Y:S02]  /*4630*/  UISETP.NE.AND UP1, UPT, UR42, 0x1, UPT ;  /* 0x000000012a00788c */ /* 0x000fe4000bf25270 */
[----:B-1----:R-:W-:Y:S02]  /*4640*/  UIMAD.WIDE.U32 UR16, UR4, UR22, URZ ;  /* 0x00000016041072a5 */ /* 0x002fe4000f8e00ff */
[----:B------:R-:W-:Y:S01]  /*4650*/  USEL UR7, UR38, UR40, !UP0 ;  /* 0x0000002826077287 */ /* 0x000fe2000c000000 */
[----:B------:R-:W-:Y:S02]  /*4660*/  UMOV UR5, UR9 ;  /* 0x0000000900057c82 */ /* 0x000fe40008000000 */
[----:B------:R-:W-:Y:S02]  /*4670*/  USHF.R.U32.HI UR6, URZ, UR43, UR5 ;  /* 0x0000002bff067299 */ /* 0x000fe40008011605 */
[----:B------:R-:W-:Y:S02]  /*4680*/  UIMAD.WIDE.U32 UR18, UR7, UR22, URZ ;  /* 0x00000016071272a5 */ /* 0x000fe4000f8e00ff */
[----:B------:R-:W-:Y:S02]  /*4690*/  USEL UR6, UR13, UR6, !UP2 ;  /* 0x000000060d067287 */ /* 0x000fe4000d000000 */
[----:B------:R-:W-:Y:S01]  /*46a0*/  UISETP.NE.AND UP2, UPT, UR12, URZ, UPT ;  /* 0x000000ff0c00728c */ /* 0x000fe2000bf45270 */
[----:B------:R-:W-:Y:S01]  /*46b0*/  UMOV UR5, UR11 ;  /* 0x0000000b00057c82 */ /* 0x000fe20008000000 */
[----:B------:R-:W-:Y:S02]  /*46c0*/  UIMAD.WIDE.U32 UR10, UR6, UR22, URZ ;  /* 0x00000016060a72a5 */ /* 0x000fe4000f8e00ff */
[----:B------:R-:W-:Y:S03]  /*46d0*/  USHF.R.U32.HI UR8, URZ, UR33, UR5 ;  /* 0x00000021ff087299 */ /* 0x000fe60008011605 */
[----:B------:R-:W-:Y:S02]  /*46e0*/  UMOV UR5, UR17 ;  /* 0x0000001100057c82 */ /* 0x000fe40008000000 */
[----:B------:R-:W-:Y:S03]  /*46f0*/  @UP1 USHF.R.U32.HI UR4, URZ, UR23, UR5 ;  /* 0x00000017ff041299 */ /* 0x000fe60008011605 */
[----:B------:R-:W-:Y:S01]  /*4700*/  UMOV UR5, UR19 ;  /* 0x0000001300057c82 */ /* 0x000fe20008000000 */
[----:B------:R-:W-:Y:S02]  /*4710*/  UIMAD UR4, UR42, UR4, URZ ;  /* 0x000000042a0472a4 */ /* 0x000fe4000f8e02ff */
[----:B------:R-:W-:Y:S02]  /*4720*/  @UP1 USHF.R.U32.HI UR7, URZ, UR23, UR5 ;  /* 0x00000017ff071299 */ /* 0x000fe40008011605 */
[----:B------:R-:W-:Y:S02]  /*4730*/  USEL UR5, UR14, UR8, !UP0 ;  /* 0x000000080e057287 */ /* 0x000fe4000c000000 */
[----:B------:R-:W-:Y:S02]  /*4740*/  UIMAD UR8, UR42, UR7, URZ ;  /* 0x000000072a0872a4 */ /* 0x000fe4000f8e02ff */
[----:B------:R-:W-:Y:S03]  /*4750*/  UISETP.GE.AND UP0, UPT, UR6, UR4, UPT ;  /* 0x000000040600728c */ /* 0x000fe6000bf06270 */
[----:B------:R-:W-:Y:S01]  /*4760*/  UMOV UR4, UR11 ;  /* 0x0000000b00047c82 */ /* 0x000fe20008000000 */
[----:B------:R-:W-:Y:S02]  /*4770*/  UISETP.GE.OR UP0, UPT, UR5, UR8, UP0 ;  /* 0x000000080500728c */ /* 0x000fe40008706670 */
[----:B------:R-:W-:Y:S02]  /*4780*/  USHF.R.U32.HI UR4, URZ, UR23, UR4 ;  /* 0x00000017ff047299 */ /* 0x000fe40008011604 */
[----:B------:R-:W-:Y:S02]  /*4790*/  UIMAD.WIDE.U32 UR8, UR5, UR22, URZ ;  /* 0x00000016050872a5 */ /* 0x000fe4000f8e00ff */
[----:B------:R-:W-:Y:S04]  /*47a0*/  USEL UR10, UR6, UR4, !UP1 ;  /* 0x00000004060a7287 */ /* 0x000fe8000c800000 */
[----:B------:R-:W-:Y:S01]  /*47b0*/  UIADD3 UR11, UPT, UPT, -UR10, URZ, URZ ;  /* 0x000000ff0a0b7290 */ /* 0x000fe2000fffe1ff */
[----:B------:R-:W-:Y:S02]  /*47c0*/  @!UP0 UMOV UR4, UR9 ;  /* 0x0000000900048c82 */ /* 0x000fe40008000000 */
[----:B------:R-:W-:Y:S02]  /*47d0*/  @!UP0 USHF.R.U32.HI UR4, URZ, UR23, UR4 ;  /* 0x00000017ff048299 */ /* 0x000fe40008011604 */
[----:B------:R-:W-:Y:S02]  /*47e0*/  UIMAD UR8, UR42, UR11, UR6 ;  /* 0x0000000b2a0872a4 */ /* 0x000fe4000f8e0206 */
[----:B------:R-:W-:Y:S02]  /*47f0*/  @!UP0 USEL UR4, UR5, UR4, !UP1 ;  /* 0x0000000405048287 */ /* 0x000fe4000c800000 */
[----:B------:R-:W-:Y:S02]  /*4800*/  UISETP.NE.AND UP1, UPT, UR20, URZ, UPT ;  /* 0x000000ff1400728c */ /* 0x000fe4000bf25270 */
[----:B------:R-:W-:Y:S02]  /*4810*/  @!UP0 UIMAD UR8, UR7, UR8, UR4 ;  /* 0x00000008070882a4 */ /* 0x000fe4000f8e0204 */
[----:B------:R-:W-:Y:S02]  /*4820*/  @!UP0 UIADD3 UR9, UPT, UPT, UR10, -UR4, URZ ;  /* 0x800000040a098290 */ /* 0x000fe4000fffe0ff */
[----:B------:R-:W-:Y:S02]  /*4830*/  UIADD3 UR4, UPT, UPT, -UR5, URZ, URZ ;  /* 0x000000ff05047290 */ /* 0x000fe4000fffe1ff */
[----:B------:R-:W-:Y:S02]  /*4840*/  UIADD3 UR7, UPT, UPT, -UR6, URZ, URZ ;  /* 0x000000ff06077290 */ /* 0x000fe4000fffe1ff */
[----:B------:R-:W-:Y:S02]  /*4850*/  @!UP0 UIMAD UR6, UR9, UR42, UR5 ;  /* 0x0000002a090682a4 */ /* 0x000fe4000f8e0205 */
[----:B------:R-:W-:Y:S02]  /*4860*/  UIMAD UR14, UR15, UR4, UR14 ;  /* 0x000000040f0e72a4 */ /* 0x000fe4000f8e020e */
[----:B------:R-:W-:Y:S01]  /*4870*/  UIMAD UR4, UR34, UR7, UR13 ;  /* 0x00000007220472a4 */ /* 0x000fe2000f8e020d */
[----:B------:R-:W-:Y:S02]  /*4880*/  @!UP0 UMOV UR5, UR8 ;  /* 0x0000000800058c82 */ /* 0x000fe40008000000 */
[----:B------:R-:W-:Y:S02]  /*4890*/  UIMAD UR14, UR5, UR15, UR14 ;  /* 0x0000000f050e72a4 */ /* 0x000fe4000f8e020e */
[----:B------:R-:W-:Y:S11]  /*48a0*/  UIMAD UR13, UR6, UR34, UR4 ;  /* 0x00000022060d72a4 */ /* 0x000ff6000f8e0204 */
[----:B------:R-:W-:Y:S01]  /*48b0*/  @!UPT UIADD3 URZ, UPT, UPT, URZ, URZ, URZ ;  /* 0x000000fffffff290 */ /* 0x000fe2000fffe0ff */
.L_x_83:
[----:B------:R-:W3:Y:S01]  /*48c0*/  @!UP3 LDCU.128 UR8, c[0x0][0xb10] ;  /* 0x00016200ff08b7ac */ /* 0x000ee20008000c00 */
[----:B------:R-:W-:Y:S02]  /*48d0*/  ISETP.NE.U32.AND P0, PT, RZ, UR30, PT ;  /* 0x0000001eff007c0c */ /* 0x000fe4000bf05070 */
[----:B------:R-:W-:Y:S02]  /*48e0*/  SHF.L.U32 R2, R11, 0x1f, RZ ;  /* 0x0000001f0b027819 */ /* 0x000fe400000006ff */
[----:B------:R-:W-:Y:S01]  /*48f0*/  ISETP.NE.AND.EX P0, PT, RZ, UR31, PT, P0 ;  /* 0x0000001fff007c0c */ /* 0x000fe2000bf05300 */
[----:B------:R-:W4:Y:S01]  /*4900*/  @!UP3 LDCU UR5, c[0x0][0xb0c] ;  /* 0x00016180ff05b7ac */ /* 0x000f220008000800 */
[----:B---3--:R-:W-:Y:S07]  /*4910*/  UIMAD.WIDE.U32 UR6, UR14, UR8, URZ ;  /* 0x000000080e0672a5 */ /* 0x008fee000f8e00ff */
[----:B------:R-:W-:Y:S01]  /*4920*/  @!UP3 UMOV UR4, UR7 ;  /* 0x000000070004bc82 */ /* 0x000fe20008000000 */
[----:B----4-:R-:W-:Y:S02]  /*4930*/  @!UP3 UISETP.NE.AND UP0, UPT, UR5, 0x1, UPT ;  /* 0x000000010500b88c */ /* 0x010fe4000bf05270 */
[----:B------:R-:W-:Y:S02]  /*4940*/  @!UP3 USHF.R.U32.HI UR4, URZ, UR9, UR4 ;  /* 0x00000009ff04b299 */ /* 0x000fe40008011604 */
[----:B------:R-:W-:Y:S02]  /*4950*/  UIMAD.WIDE.U32 UR6, UR13, UR11, URZ ;  /* 0x0000000b0d0672a5 */ /* 0x000fe4000f8e00ff */
[----:B------:R-:W-:Y:S02]  /*4960*/  @!UP3 USEL UR8, UR14, UR4, !UP0 ;  /* 0x000000040e08b287 */ /* 0x000fe4000c000000 */
[----:B------:R-:W-:Y:S03]  /*4970*/  @!UP3 UISETP.NE.AND UP0, UPT, UR10, 0x1, UPT ;  /* 0x000000010a00b88c */ /* 0x000fe6000bf05270 */
[----:B------:R-:W-:Y:S02]  /*4980*/  @!UP3 UMOV UR6, UR7 ;  /* 0x000000070006bc82 */ /* 0x000fe40008000000 */
[----:B------:R-:W3:Y:S02]  /*4990*/  @!UP3 LDCU UR4, c[0x0][0xb20] ;  /* 0x00016400ff04b7ac */ /* 0x000ee40008000800 */
[----:B---3--:R-:W-:Y:S04]  /*49a0*/  @!UP3 USHF.R.U32.HI UR6, URZ, UR4, UR6 ;  /* 0x00000004ff06b299 */ /* 0x008fe80008011606 */
[----:B------:R-:W-:Y:S04]  /*49b0*/  @!UP3 USEL UR6, UR13, UR6, !UP0 ;  /* 0x000000060d06b287 */ /* 0x000fe8000c000000 */
[----:B------:R-:W-:Y:S02]  /*49c0*/  @!UP3 UIADD3 UR4, UPT, UPT, -UR8, UR6, URZ ;  /* 0x000000060804b290 */ /* 0x000fe4000fffe1ff */
[----:B------:R-:W-:Y:S02]  /*49d0*/  @!UP3 UIADD3 UR6, UPT, UPT, UR8, -UR6, URZ ;  /* 0x800000060806b290 */ /* 0x000fe4000fffe0ff */
[----:B------:R-:W-:Y:S02]  /*49e0*/  @!UP3 UIMAD UR14, UR4, UR5, UR14 ;  /* 0x00000005040eb2a4 */ /* 0x000fe4000f8e020e */
[----:B------:R-:W-:Y:S01]  /*49f0*/  @!UP3 UIMAD UR13, UR6, UR10, UR13 ;  /* 0x0000000a060db2a4 */ /* 0x000fe2000f8e020d */
[----:B------:R-:W-:Y:S11]  /*4a00*/  BRA.U UP4, `(.L_x_84) ;  /* 0x0000000104107547 */ /* 0x000ff6000b800000 */
[----:B------:R-:W-:Y:S04]  /*4a10*/  MOV R3, UR41 ;  /* 0x0000002900037c02 */ /* 0x000fe80008000f00 */
[----:B------:R-:W-:Y:S04]  /*4a20*/  SHF.L.U32 R3, R3, 0x1f, RZ ;  /* 0x0000001f03037819 */ /* 0x000fe800000006ff */
[----:B------:R-:W3:Y:S02]  /*4a30*/  SYNCS.PHASECHK.TRANS64.TRYWAIT P1, [UR21+0xb8], R3 ;  /* 0x0000b803ff0075a7 */ /* 0x000ee40008021115 */
[----:B---3--:R-:W-:Y:S05]  /*4a40*/  @!P1 BRA `(.L_x_85) ;  /* 0x0000003400149947 */ /* 0x008fea0003800000 */
.L_x_84:
[----:B------:R-:W-:Y:S05]  /*4a50*/  BRA.U !UP6, `(.L_x_86) ;  /* 0x000000010e387547 */ /* 0x000fea000b800000 */
[----:B------:R-:W-:Y:S01]  /*4a60*/  UPLOP3.LUT UP1, UPT, UPT, UPT, UP5, 0x80, 0x8 ;  /* 0x000000000008789c */ /* 0x000fe20003f2f050 */
[----:B--2---:R-:W-:Y:S01]  /*4a70*/  HFMA2 R0, -RZ, RZ, 0, 5.9604644775390625e-08 ;  /* 0x00000001ff007431 */ /* 0x004fe200000001ff */
[----:B------:R-:W2:Y:S01]  /*4a80*/  LDCU.64 UR8, c[0x0][0x358] ;  /* 0x00006b00ff0877ac */ /* 0x000ea20008000a00 */
[----:B------:R-:W-:Y:S03]  /*4a90*/  IMAD.MOV.U32 R112, RZ, RZ, 0x1 ;  /* 0x00000001ff707424 */ /* 0x000fe600078e00ff */
[----:B------:R-:W-:Y:S05]  /*4aa0*/  PLOP3.LUT P1, PT, PT, PT, UP1, 0x80, 0x8 ;  /* 0x000000000008781c */ /* 0x000fea0003f2f018 */
[----:B------:R-:W3:Y:S01]  /*4ab0*/  @UP1 LDCU.64 UR4, c[0x0][0x888] ;  /* 0x00011100ff0417ac */ /* 0x000ee20008000a00 */
[----:B------:R-:W-:Y:S07]  /*4ac0*/  @UP1 UIMAD UR6, UR36, UR30, URZ ;  /* 0x0000001e240612a4 */ /* 0x000fee000f8e02ff */
[----:B------:R-:W-:Y:S01]  /*4ad0*/  @!P1 PRMT R112, R0, 0x7610, R112 ;  /* 0x0000761000709816 */ /* 0x000fe20000000070 */
[----:B---3--:R-:W-:Y:S06]  /*4ae0*/  @UP1 UIMAD.WIDE UR4, UR6, 0x4, UR4 ;  /* 0x00000004060418a5 */ /* 0x008fec000f8e0204 */
[----:B-----5:R-:W-:Y:S01]  /*4af0*/  IMAD.U32 R58, RZ, RZ, UR4 ;  /* 0x00000004ff3a7e24 */ /* 0x020fe2000f8e00ff */
[----:B------:R-:W-:Y:S04]  /*4b00*/  MOV R59, UR5 ;  /* 0x00000005003b7c02 */ /* 0x000fe80008000f00 */
[----:B------:R-:W3:Y:S01]  /*4b10*/  @!UP1 LDCU UR4, c[0x0][0x880] ;  /* 0x00011000ff0497ac */ /* 0x000ee20008000800 */
[----:B--2---:R4:W5:Y:S02]  /*4b20*/  @P1 LDG.E R58, desc[UR8][R58.64] ;  /* 0x000000083a3a1981 */ /* 0x004964000c1e1900 */
[----:B---34-:R-:W-:Y:S07]  /*4b30*/  @!P1 IMAD.U32 R58, RZ, RZ, UR4 ;  /* 0x00000004ff3a9e24 */ /* 0x018fee000f8e00ff */
.L_x_86:
[----:B-----5:R-:W-:Y:S01]  /*4b40*/  @!P0 ISETP.EQ.AND P2, PT, R58, RZ, PT ;  /* 0x000000ff3a00820c */ /* 0x020fe20003f42270 */
[----:B------:R-:W-:Y:S01]  /*4b50*/  @!UPT UIADD3 URZ, UPT, UPT, URZ, URZ, URZ ;  /* 0x000000fffffff290 */ /* 0x000fe2000fffe0ff */
[----:B------:R-:W-:Y:S11]  /*4b60*/  @!P0 BRA `(.L_x_87) ;  /* 0x0000000000148947 */ /* 0x000ff60003800000 */
[----:B------:R-:W-:Y:S02]  /*4b70*/  LOP3.LUT P0, RZ, R112, 0xff, RZ, 0xc0, !PT ;  /* 0x000000ff70ff7812 */ /* 0x000fe4000780c0ff */
[----:B------:R-:W-:Y:S04]  /*4b80*/  PLOP3.LUT P2, PT, PT, PT, UP1, 0x80, 0x8 ;  /* 0x000000000008781c */ /* 0x000fe80003f4f018 */
[----:B------:R-:W-:Y:S07]  /*4b90*/  PLOP3.LUT P2, PT, P2, PT, PT, 0x8, 0x80 ;  /* 0x000000000080781c */ /* 0x000fee000174e170 */
[----:B------:R-:W-:Y:S11]  /*4ba0*/  @P0 ISETP.EQ.AND P2, PT, R58, RZ, PT ;  /* 0x000000ff3a00020c */ /* 0x000ff60003f42270 */
[----:B------:R-:W-:Y:S02]  /*4bb0*/  @!UPT UIADD3 URZ, UPT, UPT, URZ, URZ, URZ ;  /* 0x000000fffffff290 */ /* 0x000fe4000fffe0ff */
.L_x_87:
[----:B------:R-:W3:Y:S01]  /*4bc0*/  SYNCS.PHASECHK.TRANS64.TRYWAIT P0, [UR21+0xa8], R2 ;  /* 0x0000a802ff0075a7 */ /* 0x000ee20008001115 */
[----:B------:R-:W-:Y:S02]  /*4bd0*/  ELECT P1, URZ, PT ;  /* 0x0000000000ff782f */ /* 0x000fe40003820000 */
[----:B------:R-:W-:Y:S01]  /*4be0*/  IADD3 R10, PT, PT, R10, 0x1, RZ ;  /* 0x000000010a0a7810 */ /* 0x000fe20007ffe0ff */
[----:B---3--:R-:W-:Y:S10]  /*4bf0*/  @!P0 BRA `(.L_x_88) ;  /* 0x0000003000c08947 */ /* 0x008ff40003800000 */
.L_x_153:
[----:B------:R-:W-:Y:S01]  /*4c00*/  UPLOP3.LUT UP4, UPT, UPT, UPT, UPT, 0x80, 0x8 ;  /* 0x000000000008789c */ /* 0x000fe20003f8f070 */
[----:B------:R-:W-:Y:S01]  /*4c10*/  PLOP3.LUT P1, PT, P2, P1, PT, 0xf2, 0x2f ;  /* 0x00000000002f781c */ /* 0x000fe20001723e72 */
[----:B------:R-:W-:Y:S01]  /*4c20*/  UMOV UR6, 0x0 ;  /* 0x0000000000067882 */ /* 0x000fe20000000000 */
[----:B------:R-:W-:Y:S01]  /*4c30*/  UMOV UR7, 0x10000000 ;  /* 0x1000000000077882 */ /* 0x000fe20000000000 */
[----:B------:R-:W-:Y:S01]  /*4c40*/  UMOV UR28, UR36 ;  /* 0x00000024001c7c82 */ /* 0x000fe20008000000 */
[----:B------:R-:W-:Y:S01]  /*4c50*/  UMOV UR20, UR36 ;  /* 0x0000002400147c82 */ /* 0x000fe20008000000 */
[----:B------:R-:W-:Y:S01]  /*4c60*/  UMOV UR12, UR36 ;  /* 0x00000024000c7c82 */ /* 0x000fe20008000000 */
[----:B------:R-:W-:Y:S01]  /*4c70*/  LOP3.LUT R11, R11, 0x1, RZ, 0x3c, !PT ;  /* 0x000000010b0b7812 */ /* 0x000fe200078e3cff */
[----:B------:R-:W-:Y:S06]  /*4c80*/  UMOV UR36, UR29 ;  /* 0x0000001d00247c82 */ /* 0x000fec0008000000 */
[----:B--2---:R-:W-:Y:S01]  /*4c90*/  @!P1 IADD3 R2, P0, PT, R12, 0x580, RZ ;  /* 0x000005800c029810 */ /* 0x004fe20007f1e0ff */
[----:B------:R-:W-:Y:S03]  /*4ca0*/  VOTEU.ALL UP0, P1 ;  /* 0x0000000000ff7886 */ /* 0x000fe60000800000 */
[----:B------:R-:W-:Y:S01]  /*4cb0*/  @!P1 R2UR UR5, R2 ;  /* 0x00000000020592ca */ /* 0x000fe200000e0000 */
[----:B------:R-:W-:Y:S01]  /*4cc0*/  @!P1 IMAD.X R0, RZ, RZ, R13, P0 ;  /* 0x000000ffff009224 */ /* 0x000fe200000e060d */
[----:B------:R-:W-:Y:S01]  /*4cd0*/  @!UP0 UIMAD UR26, UR45, 0x60, URZ ;  /* 0x000000602d1a88a4 */ /* 0x000fe2000f8e02ff */
[----:B------:R-:W-:Y:S01]  /*4ce0*/  ISETP.NE.AND P0, PT, R10, 0x2, PT ;  /* 0x000000020a00780c */ /* 0x000fe20003f05270 */
[----:B------:R-:W-:Y:S02]  /*4cf0*/  @!UP0 USHF.L.U32 UR27, UR46, 0x6, URZ ;  /* 0x000000062e1b8899 */ /* 0x000fe400080006ff */
[----:B------:R-:W-:Y:S01]  /*4d00*/  @!P1 R2UR UR4, R0 ;  /* 0x00000000000492ca */ /* 0x000fe200000e0000 */
[----:B------:R-:W-:Y:S01]  /*4d10*/  @!UP0 UIADD3 UR24, UPT, UPT, UR21, 0x200, URZ ;  /* 0x0000020015188890 */ /* 0x000fe2000fffe0ff */
[----:B------:R-:W-:Y:S01]  /*4d20*/  SEL R0, RZ, 0x1, P0 ;  /* 0x00000001ff007807 */ /* 0x000fe20000000000 */
[----:B------:R-:W-:Y:S01]  /*4d30*/  @!UP0 UIADD3 UR25, UPT, UPT, UR21, 0xa0, URZ ;  /* 0x000000a015198890 */ /* 0x000fe2000fffe0ff */
[----:B------:R-:W-:Y:S01]  /*4d40*/  SEL R10, R10, RZ, P0 ;  /* 0x000000ff0a0a7207 */ /* 0x000fe20000000000 */
[----:B------:R-:W-:Y:S01]  /*4d50*/  @!UP0 UIADD3 UR16, UPT, UPT, UR21, 0xa00, URZ ;  /* 0x00000a0015108890 */ /* 0x000fe2000fffe0ff */
[----:B------:R-:W-:Y:S01]  /*4d60*/  LOP3.LUT R9, R9, R0, RZ, 0x3c, !PT ;  /* 0x0000000009097212 */ /* 0x000fe200078e3cff */
[----:B------:R-:W-:Y:S01]  /*4d70*/  IMAD.U32 R2, RZ, RZ, UR5 ;  /* 0x00000005ff027e24 */ /* 0x000fe2000f8e00ff */
[----:B------:R-:W-:Y:S02]  /*4d80*/  @!UP0 UIADD3 UR8, UPT, UPT, UR21, 0x1200, URZ ;  /* 0x0000120015088890 */ /* 0x000fe4000fffe0ff */
[----:B------:R-:W-:Y:S02]  /*4d90*/  @!UP0 UIADD3 UR18, UPT, UPT, UR26, 0x20, URZ ;  /* 0x000000201a128890 */ /* 0x000fe4000fffe0ff */
[----:B------:R-:W-:Y:S01]  /*4da0*/  @!UP0 UIADD3 UR10, UPT, UPT, UR26, 0x40, URZ ;  /* 0x000000401a0a8890 */ /* 0x000fe2000fffe0ff */
[----:B------:R-:W-:Y:S01]  /*4db0*/  IMAD.U32 R3, RZ, RZ, UR4 ;  /* 0x00000004ff037e24 */ /* 0x000fe2000f8e00ff */
[----:B------:R-:W-:Y:S01]  /*4dc0*/  @!P1 R2UR UR4, R2 ;  /* 0x00000000020492ca */ /* 0x000fe200000e0000 */
[----:B------:R-:W-:Y:S01]  /*4dd0*/  VOTEU.ALL UP0, P1 ;  /* 0x0000000000ff7886 */ /* 0x000fe20000800000 */
[----:B------:R-:W-:Y:S01]  /*4de0*/  UMOV UR17, UR25 ;  /* 0x0000001900117c82 */ /* 0x000fe20008000000 */
[----:B------:R-:W-:Y:S01]  /*4df0*/  UMOV UR19, UR27 ;  /* 0x0000001b00137c82 */ /* 0x000fe20008000000 */
[----:B------:R-:W-:Y:S01]  /*4e00*/  @!P1 R2UR UR5, R3 ;  /* 0x00000000030592ca */ /* 0x000fe200000e0000 */
[----:B------:R-:W-:Y:S01]  /*4e10*/  UMOV UR9, UR25 ;  /* 0x0000001900097c82 */ /* 0x000fe20008000000 */
[----:B------:R-:W-:Y:S01]  /*4e20*/  UMOV UR11, UR27 ;  /* 0x0000001b000b7c82 */ /* 0x000fe20008000000 */
[----:B------:R-:W-:Y:S02]  /*4e30*/  UIADD3 UR45, UPT, UPT, UR13, UR57, URZ ;  /* 0x000000390d2d7290 */ /* 0x000fe4000fffe0ff */
[----:B------:R-:W-:Y:S08]  /*4e40*/  UIADD3 UR46, UPT, UPT, UR14, UR60, URZ ;  /* 0x0000003c0e2e7290 */ /* 0x000ff0000fffe0ff */
[----:B------:R2:W-:Y:S01]  /*4e50*/  @!UP0 UTMALDG.3D [UR24], [UR4], desc[UR6] ;  /* 0x00000618040085b4 */ /* 0x0005e20008011000 */
[----:B------:R-:W-:Y:S05]  /*4e60*/  VOTEU.ALL UP0, P1 ;  /* 0x0000000000ff7886 */ /* 0x000fea0000800000 */
[----:B------:R2:W-:Y:S01]  /*4e70*/  @!UP0 UTMALDG.3D [UR16], [UR4], desc[UR6] ;  /* 0x00000610040085b4 */ /* 0x0005e20008011000 */
[----:B------:R-:W-:Y:S05]  /*4e80*/  VOTEU.ALL UP0, P1 ;  /* 0x0000000000ff7886 */ /* 0x000fea0000800000 */
[----:B------:R2:W-:Y:S01]  /*4e90*/  @!UP0 UTMALDG.3D [UR8], [UR4], desc[UR6] ;  /* 0x00000608040085b4 */ /* 0x0005e20008011000 */
[----:B------:R2:W-:Y:S01]  /*4ea0*/  @!P1 SYNCS.ARRIVE.TRANS64.RED.A0TR RZ, [UR21+0xa0], R8 ;  /* 0x0000a008ffff99a7 */ /* 0x0005e20008300415 */
[----:B------:R-:W-:Y:S01]  /*4eb0*/  SYNCS.ARRIVE.TRANS64.RED.A1T0 RZ, [UR48], RZ ;  /* 0x000000ffffff79a7 */ /* 0x000fe20008100430 */
[----:B------:R-:W-:Y:S05]  /*4ec0*/  BRA.U UP2, `(.L_x_89) ;  /* 0xfffffff502407547 */ /* 0x000fea000b83ffff */
[----:B------:R-:W-:Y:S07]  /*4ed0*/  MOV R0, UR21 ;  /* 0x0000001500007c02 */ /* 0x000fee0008000f00 */
.L_x_90:
[----:B---3--:R-:W-:-:S04]  /*4ee0*/  SHF.L.U32 R2, R11, 0x1f, RZ ;  /* 0x0000001f0b027819 */ /* 0x008fc800000006ff */
[----:B------:R3:W4:Y:S03]  /*4ef0*/  SYNCS.PHASECHK.TRANS64.TRYWAIT P0, [R0+URZ+0xa8], R2 ;  /* 0x0000a802000075a7 */ /* 0x00072600080011ff */
[----:B----4-:R-:W-:Y:S05]  /*4f00*/  @!P0 NANOSLEEP.SYNCS 0x989680 ;  /* 0x009896800000895d */ /* 0x010fea0003900000 */
[----:B------:R-:W4:Y:S02]  /*4f10*/  @!P0 SYNCS.PHASECHK.TRANS64 P0, [R0+URZ+0xa8], R2 ;  /* 0x0000a802000085a7 */ /* 0x000f2400080010ff */
[----:B-12-4-:R-:W-:Y:S05]  /*4f20*/  @P0 EXIT ;  /* 0x000000000000094d */ /* 0x016fea0003800000 */
[----:B------:R-:W-:Y:S05]  /*4f30*/  BRA `(.L_x_90) ;  /* 0xfffffffc00e87947 */ /* 0x000fea000383ffff */
.L_x_81:
[----:B------:R-:W-:-:S06]  /*4f40*/  UISETP.GE.AND UP0, UPT, UR20, 0x4, UPT ;  /* 0x000000041400788c */ /* 0x000fcc000bf06270 */
[----:B------:R-:W-:-:S13]  /*4f50*/  PLOP3.LUT P0, PT, PT, PT, UP0, 0x80, 0x8 ;  /* 0x000000000008781c */ /* 0x000fda0003f0f008 */
[----:B-1----:R-:W-:Y:S05]  /*4f60*/  @!P0 EXIT ;  /* 0x000000000000894d */ /* 0x002fea0003800000 */
[----:B------:R-:W-:Y:S01]  /*4f70*/  BAR.SYNC.DEFER_BLOCKING 0x6, 0xa0 ;  /* 0x0182800000007b1d */ /* 0x000fe20000010000 */
[C---:B------:R-:W-:Y:S01]  /*4f80*/  IMAD.SHL.U32 R6, R110.reuse, 0x20, RZ ;  /* 0x000000206e067824 */ /* 0x040fe200078e00ff */
[----:B------:R-:W-:Y:S01]  /*4f90*/  CS2R R116, SRZ ;  /* 0x0000000000747805 */ /* 0x000fe2000001ff00 */
[C---:B------:R-:W-:Y:S01]  /*4fa0*/  IMAD.SHL.U32 R111, R110.reuse, 0x10, RZ ;  /* 0x000000106e6f7824 */ /* 0x040fe200078e00ff */
[----:B------:R-:W-:Y:S01]  /*4fb0*/  CS2R R114, SRZ ;  /* 0x0000000000727805 */ /* 0x000fe2000001ff00 */
[----:B------:R-:W-:Y:S01]  /*4fc0*/  IMAD.SHL.U32 R3, R110, 0x4, RZ ;  /* 0x000000046e037824 */ /* 0x000fe200078e00ff */
[----:B------:R-:W-:Y:S02]  /*4fd0*/  UMOV UR44, 0x400 ;  /* 0x00000400002c7882 */ /* 0x000fe40000000000 */
[----:B------:R-:W1:Y:S01]  /*4fe0*/  LDC.64 R102, c[0x0][0x888] ;  /* 0x00022200ff667b82 */ /* 0x000e620000000a00 */
[----:B------:R-:W-:Y:S01]  /*4ff0*/  ULEA UR44, UR48, UR44, 0x18 ;  /* 0x0000002c302c7291 */ /* 0x000fe2000f8ec0ff */
[----:B------:R-:W-:Y:S01]  /*5000*/  LOP3.LUT R2, R6, 0x80, RZ, 0xc0, !PT ;  /* 0x0000008006027812 */ /* 0x000fe200078ec0ff */
[----:B------:R-:W-:Y:S01]  /*5010*/  IMAD.MOV.U32 R56, RZ, RZ, RZ ;  /* 0x000000ffff387224 */ /* 0x000fe200078e00ff */
[----:B------:R-:W-:Y:S01]  /*5020*/  LOP3.LUT R111, R111, 0x600, RZ, 0xc0, !PT ;  /* 0x000006006f6f7812 */ /* 0x000fe200078ec0ff */
[----:B------:R-:W-:Y:S01]  /*5030*/  UIADD3 UR4, UPT, UPT, UR44, 0x1a00, URZ ;  /* 0x00001a002c047890 */ /* 0x000fe2000fffe0ff */
[----:B------:R-:W-:Y:S01]  /*5040*/  LOP3.LUT R2, R2, 0x10, R110, 0xf8, !PT ;  /* 0x0000001002027812 */ /* 0x000fe200078ef86e */
[----:B------:R-:W2:Y:S01]  /*5050*/  LDCU UR50, c[0x0][0x370] ;  /* 0x00006e00ff3277ac */ /* 0x000ea20008000800 */
[----:B------:R-:W3:Y:S01]  /*5060*/  LDC.64 R108, c[0x0][0x890] ;  /* 0x00022400ff6c7b82 */ /* 0x000ee20000000a00 */
[----:B------:R-:W-:-:S02]  /*5070*/  LOP3.LUT R111, R111, 0x60, R6, 0xf8, !PT ;  /* 0x000000606f6f7812 */ /* 0x000fc400078ef806 */
[----:B------:R-:W-:Y:S01]  /*5080*/  LOP3.LUT R3, R2, 0x10, R3, 0x78, !PT ;  /* 0x0000001002037812 */ /* 0x000fe200078e7803 */
[----:B------:R-:W-:Y:S01]  /*5090*/  IMAD.U32 R2, R110, 0x10000, RZ ;  /* 0x000100006e027824 */ /* 0x000fe200078e00ff */
[----:B------:R-:W-:Y:S01]  /*50a0*/  LOP3.LUT R111, R111, 0x100, R6, 0xf8, !PT ;  /* 0x000001006f6f7812 */ /* 0x000fe200078ef806 */
[----:B------:R-:W-:Y:S01]  /*50b0*/  IMAD.U32 R118, RZ, RZ, UR4 ;  /* 0x00000004ff767e24 */ /* 0x000fe2000f8e00ff */
[----:B------:R-:W4:Y:S01]  /*50c0*/  LDCU.64 UR62, c[0x0][0x348] ;  /* 0x00006900ff3e77ac */ /* 0x000f220008000a00 */
[----:B------:R-:W1:Y:S01]  /*50d0*/  LDC.64 R100, c[0x0][0x8b0] ;  /* 0x00022c00ff647b82 */ /* 0x000e620000000a00 */
[----:B------:R-:W2:Y:S01]  /*50e0*/  LDS R0, [UR44+0x170] ;  /* 0x0001702cff007984 */ /* 0x000ea20008000800 */
[----:B------:R-:W-:Y:S01]  /*50f0*/  LOP3.LUT R2, R2, 0x600000, RZ, 0xc0, !PT ;  /* 0x0060000002027812 */ /* 0x000fe200078ec0ff */
[----:B------:R-:W1:Y:S01]  /*5100*/  LDCU UR43, c[0x0][0xb0c] ;  /* 0x00016180ff2b77ac */ /* 0x000e620008000800 */
[----:B------:R-:W-:Y:S01]  /*5110*/  LOP3.LUT R111, R111, R3, RZ, 0xfc, !PT ;  /* 0x000000036f6f7212 */ /* 0x000fe200078efcff */
[----:B------:R-:W1:Y:S03]  /*5120*/  LDCU UR39, c[0x0][0xb30] ;  /* 0x00016600ff2777ac */ /* 0x000e660008000800 */
[----:B------:R-:W1:Y:S01]  /*5130*/  LDC.64 R98, c[0x0][0x8a8] ;  /* 0x00022a00ff627b82 */ /* 0x000e620000000a00 */
[----:B------:R-:W1:Y:S01]  /*5140*/  LDCU.64 UR58, c[0x0][0x888] ;  /* 0x00011100ff3a77ac */ /* 0x000e620008000a00 */
[----:B------:R-:W1:Y:S01]  /*5150*/  LDCU.64 UR40, c[0x0][0xb28] ;  /* 0x00016500ff2877ac */ /* 0x000e620008000a00 */
[----:B------:R-:W1:Y:S01]  /*5160*/  LDCU.128 UR52, c[0x0][0xb10] ;  /* 0x00016200ff3477ac */ /* 0x000e620008000c00 */
[----:B------:R-:W1:Y:S01]  /*5170*/  LDCU UR49, c[0x0][0x374] ;  /* 0x00006e80ff3177ac */ /* 0x000e620008000800 */
[----:B------:R-:W-:Y:S01]  /*5180*/  UIADD3 UR56, UPT, UPT, UR44, 0x200, URZ ;  /* 0x000002002c387890 */ /* 0x000fe2000fffe0ff */
[----:B--234-:R-:W-:-:S11]  /*5190*/  IMAD.IADD R2, R0, 0x1, R2 ;  /* 0x0000000100027824 */ /* 0x01cfd600078e0202 */
.L_x_110:
[----:B------:R-:W-:Y:S02]  /*51a0*/  LEA R8, R114, UR44, 0x3 ;  /* 0x0000002c72087c11 */ /* 0x000fe4000f8e18ff */
[----:B------:R-:W-:Y:S02]  /*51b0*/  SHF.L.U32 R0, R116, 0x1f, RZ ;  /* 0x0000001f74007819 */ /* 0x000fe400000006ff */
[----:B-1----:R-:W-:Y:S02]  /*51c0*/  LEA R4, R114, UR44, 0x4 ;  /* 0x0000002c72047c11 */ /* 0x002fe4000f8e20ff */
[----:B--2---:R-:W2:Y:S02]  /*51d0*/  SYNCS.PHASECHK.TRANS64.TRYWAIT P0, [R8+URZ+0xc0], R0 ;  /* 0x0000c000080075a7 */ /* 0x004ea400080011ff */
[----:B--2---:R-:W-:Y:S05]  /*51e0*/  @!P0 BRA `(.L_x_91) ;  /* 0x0000002c005c8947 */ /* 0x004fea0003800000 */
.L_x_154:
        /* <DEDUP_REMOVED lines=11> */
[----:B------:R-:W-:Y:S01]  /*52a0*/  PLOP3.LUT P0, PT, PT, PT, UP1, 0x80, 0x8 ;  /* 0x000000000008781c */ /* 0x000fe20003f0f018 */
[----:B------:R-:W-:Y:S11]  /*52b0*/  UP2UR UR47, UPR, URZ, 0x2 ;  /* 0x00000002ff2f7883 */ /* 0x000ff60008000000 */
[----:B------:R-:W-:Y:S01]  /*52c0*/  @!UPT UIADD3 URZ, UPT, UPT, URZ, URZ, URZ ;  /* 0x000000fffffff290 */ /* 0x000fe2000fffe0ff */
        /* <DEDUP_REMOVED lines=13> */
[----:B------:R-:W3:Y:S01]  /*53a0*/  LDCU UR12, c[0x0][0xb20] ;  /* 0x00016400ff0c77ac */ /* 0x000ee20008000800 */
[----:B-1----:R-:W-:Y:S02]  /*53b0*/  UIMAD.WIDE.U32 UR4, UR49, UR55, URZ ;  /* 0x00000037310472a5 */ /* 0x002fe4000f8e00ff */
[----:B------:R-:W-:Y:S02]  /*53c0*/  UIMAD.WIDE.U32 UR6, UR50, UR52, URZ ;  /* 0x00000034320672a5 */ /* 0x000fe4000f8e00ff */
[----:B------:R-:W-:Y:S02]  /*53d0*/  UISETP.NE.AND UP0, UPT, UR54, 0x1, UPT ;  /* 0x000000013600788c */ /* 0x000fe4000bf05270 */
[----:B------:R-:W-:Y:S02]  /*53e0*/  UIMAD.WIDE.U32 UR8, UR37, UR55, URZ ;  /* 0x00000037250872a5 */ /* 0x000fe4000f8e00ff */
[----:B------:R-:W-:Y:S02]  /*53f0*/  UIMAD.WIDE.U32 UR10, UR38, UR52, URZ ;  /* 0x00000034260a72a5 */ /* 0x000fe4000f8e00ff */
[----:B------:R-:W-:Y:S02]  /*5400*/  UISETP.NE.AND UP1, UPT, UR43, 0x1, UPT ;  /* 0x000000012b00788c */ /* 0x000fe4000bf25270 */
[----:B------:R-:W-:Y:S01]  /*5410*/  UISETP.NE.AND UP2, UPT, UR42, 0x1, UPT ;  /* 0x000000012a00788c */ /* 0x000fe2000bf45270 */
[----:B------:R-:W-:Y:S02]  /*5420*/  UMOV UR4, UR5 ;  /* 0x0000000500047c82 */ /* 0x000fe40008000000 */
[----:B---3--:R-:W-:Y:S03]  /*5430*/  USHF.R.U32.HI UR5, URZ, UR12, UR4 ;  /* 0x0000000cff057299 */ /* 0x008fe60008011604 */
[----:B------:R-:W-:Y:S02]  /*5440*/  UMOV UR4, UR7 ;  /* 0x0000000700047c82 */ /* 0x000fe40008000000 */
[----:B------:R-:W-:Y:S02]  /*5450*/  USHF.R.U32.HI UR7, URZ, UR53, UR4 ;  /* 0x00000035ff077299 */ /* 0x000fe40008011604 */
[----:B------:R-:W-:Y:S02]  /*5460*/  USEL UR4, UR49, UR5, !UP0 ;  /* 0x0000000531047287 */ /* 0x000fe4000c000000 */
[----:B------:R-:W-:Y:S01]  /*5470*/  USEL UR7, UR50, UR7, !UP1 ;  /* 0x0000000732077287 */ /* 0x000fe2000c800000 */
[----:B------:R-:W-:Y:S01]  /*5480*/  UMOV UR5, UR9 ;  /* 0x0000000900057c82 */ /* 0x000fe20008000000 */
[----:B------:R-:W-:Y:S02]  /*5490*/  UIMAD.WIDE.U32 UR8, UR4, UR40, URZ ;  /* 0x00000028040872a5 */ /* 0x000fe4000f8e00ff */
[----:B------:R-:W-:Y:S03]  /*54a0*/  USHF.R.U32.HI UR6, URZ, UR12, UR5 ;  /* 0x0000000cff067299 */ /* 0x000fe60008011605 */
[----:B------:R-:W-:Y:S01]  /*54b0*/  UMOV UR5, UR11 ;  /* 0x0000000b00057c82 */ /* 0x000fe20008000000 */
[----:B------:R-:W-:Y:S02]  /*54c0*/  UIMAD.WIDE.U32 UR10, UR7, UR40, URZ ;  /* 0x00000028070a72a5 */ /* 0x000fe4000f8e00ff */
[----:B------:R-:W-:Y:S02]  /*54d0*/  USHF.R.U32.HI UR12, URZ, UR53, UR5 ;  /* 0x00000035ff0c7299 */ /* 0x000fe40008011605 */
[----:B------:R-:W-:Y:S01]  /*54e0*/  USEL UR6, UR37, UR6, !UP0 ;  /* 0x0000000625067287 */ /* 0x000fe2000c000000 */
[----:B------:R-:W-:Y:S02]  /*54f0*/  UMOV UR5, UR9 ;  /* 0x0000000900057c82 */ /* 0x000fe40008000000 */
[----:B------:R-:W-:Y:S01]  /*5500*/  UMOV UR10, UR11 ;  /* 0x0000000b000a7c82 */ /* 0x000fe20008000000 */
[----:B------:R-:W-:Y:S02]  /*5510*/  @UP2 USHF.R.U32.HI UR4, URZ, UR41, UR5 ;  /* 0x00000029ff042299 */ /* 0x000fe40008011605 */
[----:B------:R-:W-:Y:S02]  /*5520*/  @UP2 USHF.R.U32.HI UR7, URZ, UR41, UR10 ;  /* 0x00000029ff072299 */ /* 0x000fe4000801160a */
[----:B------:R-:W-:Y:S02]  /*5530*/  UIMAD UR4, UR42, UR4, URZ ;  /* 0x000000042a0472a4 */ /* 0x000fe4000f8e02ff */
[----:B------:R-:W-:Y:S02]  /*5540*/  UIMAD.WIDE.U32 UR10, UR6, UR40, URZ ;  /* 0x00000028060a72a5 */ /* 0x000fe4000f8e00ff */
[----:B------:R-:W-:Y:S02]  /*5550*/  USEL UR5, UR38, UR12, !UP1 ;  /* 0x0000000c26057287 */ /* 0x000fe4000c800000 */
[----:B------:R-:W-:Y:S02]  /*5560*/  UIMAD UR8, UR42, UR7, URZ ;  /* 0x000000072a0872a4 */ /* 0x000fe4000f8e02ff */
[----:B------:R-:W-:Y:S03]  /*5570*/  UISETP.GE.AND UP0, UPT, UR6, UR4, UPT ;  /* 0x000000040600728c */ /* 0x000fe6000bf06270 */
[----:B------:R-:W-:Y:S01]  /*5580*/  UMOV UR4, UR11 ;  /* 0x0000000b00047c82 */ /* 0x000fe20008000000 */
[----:B------:R-:W-:Y:S02]  /*5590*/  UISETP.GE.OR UP0, UPT, UR5, UR8, UP0 ;  /* 0x000000080500728c */ /* 0x000fe40008706670 */
[----:B------:R-:W-:Y:S02]  /*55a0*/  USHF.R.U32.HI UR4, URZ, UR41, UR4 ;  /* 0x00000029ff047299 */ /* 0x000fe40008011604 */
[----:B------:R-:W-:Y:S02]  /*55b0*/  UIMAD.WIDE.U32 UR8, UR5, UR40, URZ ;  /* 0x00000028050872a5 */ /* 0x000fe4000f8e00ff */
[----:B------:R-:W-:Y:S02]  /*55c0*/  USEL UR11, UR6, UR4, !UP2 ;  /* 0x00000004060b7287 */ /* 0x000fe4000d000000 */
[----:B------:R-:W-:Y:S02]  /*55d0*/  UIADD3 UR8, UPT, UPT, -UR5, URZ, URZ ;  /* 0x000000ff05087290 */ /* 0x000fe4000fffe1ff */
[----:B------:R-:W-:Y:S01]  /*55e0*/  UIADD3 UR10, UPT, UPT, -UR11, URZ, URZ ;  /* 0x000000ff0b0a7290 */ /* 0x000fe2000fffe1ff */
[----:B------:R-:W-:Y:S01]  /*55f0*/  @!UP0 UMOV UR4, UR9 ;  /* 0x0000000900048c82 */ /* 0x000fe20008000000 */
[----:B------:R-:W-:Y:S02]  /*5600*/  UIADD3 UR9, UPT, UPT, -UR6, URZ, URZ ;  /* 0x000000ff06097290 */ /* 0x000fe4000fffe1ff */
[----:B------:R-:W-:Y:S02]  /*5610*/  @!UP0 USHF.R.U32.HI UR4, URZ, UR41, UR4 ;  /* 0x00000029ff048299 */ /* 0x000fe40008011604 */
[----:B------:R-:W-:Y:S02]  /*5620*/  UIMAD UR10, UR42, UR10, UR6 ;  /* 0x0000000a2a0a72a4 */ /* 0x000fe4000f8e0206 */
[----:B------:R-:W-:Y:S04]  /*5630*/  @!UP0 USEL UR4, UR5, UR4, !UP2 ;  /* 0x0000000405048287 */ /* 0x000fe8000d000000 */
[----:B------:R-:W-:Y:S02]  /*5640*/  @!UP0 UIMAD UR10, UR7, UR10, UR4 ;  /* 0x0000000a070a82a4 */ /* 0x000fe4000f8e0204 */
[----:B------:R-:W-:Y:S02]  /*5650*/  @!UP0 UIADD3 UR11, UPT, UPT, UR11, -UR4, URZ ;  /* 0x800000040b0b8290 */ /* 0x000fe4000fffe0ff */
[----:B------:R-:W-:Y:S02]  /*5660*/  UIMAD UR7, UR43, UR8, UR38 ;  /* 0x000000082b0772a4 */ /* 0x000fe4000f8e0226 */
[----:B------:R-:W-:Y:S02]  /*5670*/  @!UP0 UIMAD UR6, UR11, UR42, UR5 ;  /* 0x0000002a0b0682a4 */ /* 0x000fe4000f8e0205 */
[----:B------:R-:W-:Y:S01]  /*5680*/  UIMAD UR4, UR54, UR9, UR37 ;  /* 0x00000009360472a4 */ /* 0x000fe2000f8e0225 */
[----:B------:R-:W-:Y:S02]  /*5690*/  @!UP0 UMOV UR5, UR10 ;  /* 0x0000000a00058c82 */ /* 0x000fe40008000000 */
[----:B------:R-:W-:Y:S02]  /*56a0*/  UIMAD UR38, UR5, UR43, UR7 ;  /* 0x0000002b052672a4 */ /* 0x000fe4000f8e0207 */
[----:B------:R-:W-:Y:S11]  /*56b0*/  UIMAD UR37, UR6, UR54, UR4 ;  /* 0x00000036062572a4 */ /* 0x000ff6000f8e0204 */
[----:B------:R-:W-:Y:S01]  /*56c0*/  @!UPT UIADD3 URZ, UPT, UPT, URZ, URZ, URZ ;  /* 0x000000fffffff290 */ /* 0x000fe2000fffe0ff */
.L_x_92:
[----:B-1----:R-:W-:Y:S01]  /*56d0*/  UISETP.NE.AND UP0, UPT, UR39, 0x1, UPT ;  /* 0x000000012700788c */ /* 0x002fe2000bf05270 */
[----:B------:R-:W-:Y:S10]  /*56e0*/  IADD3 R114, PT, PT, R114, 0x1, RZ ;  /* 0x0000000172727810 */ /* 0x000ff40007ffe0ff */
[----:B------:R-:W1:Y:S01]  /*56f0*/  @!UP0 LDCU.128 UR12, c[0x0][0xb10] ;  /* 0x00016200ff0c87ac */ /* 0x000e620008000c00 */
[----:B------:R-:W3:Y:S01]  /*5700*/  @!UP0 LDCU UR5, c[0x0][0xb0c] ;  /* 0x00016180ff0587ac */ /* 0x000ee20008000800 */
[----:B------:R-:W4:Y:S01]  /*5710*/  @!UP0 LDCU UR10, c[0x0][0xb20] ;  /* 0x00016400ff0a87ac */ /* 0x000f220008000800 */
[----:B-1----:R-:W-:Y:S02]  /*5720*/  UIMAD.WIDE.U32 UR8, UR38, UR12, URZ ;  /* 0x0000000c260872a5 */ /* 0x002fe4000f8e00ff */
[----:B------:R-:W-:Y:S02]  /*5730*/  UIMAD.WIDE.U32 UR6, UR37, UR15, URZ ;  /* 0x0000000f250672a5 */ /* 0x000fe4000f8e00ff */
[----:B------:R-:W-:Y:S03]  /*5740*/  @!UP0 UISETP.NE.AND UP1, UPT, UR14, 0x1, UPT ;  /* 0x000000010e00888c */ /* 0x000fe6000bf25270 */
[----:B------:R-:W-:Y:S01]  /*5750*/  @!UP0 UMOV UR4, UR9 ;  /* 0x0000000900048c82 */ /* 0x000fe20008000000 */
[----:B---3--:R-:W-:Y:S02]  /*5760*/  @!UP0 UISETP.NE.AND UP2, UPT, UR5, 0x1, UPT ;  /* 0x000000010500888c */ /* 0x008fe4000bf45270 */
[----:B------:R-:W-:Y:S01]  /*5770*/  @!UP0 USHF.R.U32.HI UR4, URZ, UR13, UR4 ;  /* 0x0000000dff048299 */ /* 0x000fe20008011604 */
[----:B------:R-:W-:Y:S02]  /*5780*/  @!UP0 UMOV UR6, UR7 ;  /* 0x0000000700068c82 */ /* 0x000fe40008000000 */
[----:B----4-:R-:W-:Y:S02]  /*5790*/  @!UP0 USHF.R.U32.HI UR6, URZ, UR10, UR6 ;  /* 0x0000000aff068299 */ /* 0x010fe40008011606 */
[----:B------:R-:W-:Y:S02]  /*57a0*/  @!UP0 USEL UR7, UR38, UR4, !UP2 ;  /* 0x0000000426078287 */ /* 0x000fe4000d000000 */
[----:B------:R-:W-:Y:S04]  /*57b0*/  @!UP0 USEL UR6, UR37, UR6, !UP1 ;  /* 0x0000000625068287 */ /* 0x000fe8000c800000 */
[----:B------:R-:W-:Y:S02]  /*57c0*/  @!UP0 UIADD3 UR4, UPT, UPT, -UR7, UR6, URZ ;  /* 0x0000000607048290 */ /* 0x000fe4000fffe1ff */
[----:B------:R-:W-:Y:S02]  /*57d0*/  @!UP0 UIADD3 UR6, UPT, UPT, UR7, -UR6, URZ ;  /* 0x8000000607068290 */ /* 0x000fe4000fffe0ff */
[----:B------:R-:W-:Y:S02]  /*57e0*/  @!UP0 UIMAD UR38, UR4, UR5, UR38 ;  /* 0x00000005042682a4 */ /* 0x000fe4000f8e0226 */
[----:B------:R-:W-:Y:S02]  /*57f0*/  @!UP0 UIMAD UR37, UR6, UR14, UR37 ;  /* 0x0000000e062582a4 */ /* 0x000fe4000f8e0225 */
[----:B------:R-:W-:Y:S09]  /*5800*/  ULOP3.LUT UP0, URZ, UR56, 0x90, URZ, 0xc0, !UPT ;  /* 0x0000009038ff7892 */ /* 0x000ff2000f80c0ff */
[----:B------:R-:W-:Y:S05]  /*5810*/  BRA.U !UP0, `(.L_x_93) ;  /* 0x0000000108407547 */ /* 0x000fea000b800000 */
[----:B------:R-:W1:Y:S01]  /*5820*/  LDCU.64 UR8, c[0x4][0x80] ;  /* 0x01001000ff0877ac */ /* 0x000e620008000a00 */
[----:B------:R-:W-:Y:S01]  /*5830*/  MOV R15, 0x0 ;  /* 0x00000000000f7802 */ /* 0x000fe20000000f00 */
[----:B------:R-:W-:Y:S02]  /*5840*/  HFMA2 R12, -RZ, RZ, 0, 5.9604644775390625e-08 ;  /* 0x00000001ff0c7431 */ /* 0x000fe400000001ff */
[----:B------:R-:W-:Y:S02]  /*5850*/  IMAD.MOV.U32 R8, RZ, RZ, 0x70 ;  /* 0x00000070ff087424 */ /* 0x000fe400078e00ff */
[----:B------:R-:W-:Y:S01]  /*5860*/  IMAD.MOV.U32 R13, RZ, RZ, RZ ;  /* 0x000000ffff0d7224 */ /* 0x000fe200078e00ff */
[----:B------:R-:W3:Y:S01]  /*5870*/  LDCU.64 UR6, c[0x4][0x88] ;  /* 0x01001100ff0677ac */ /* 0x000ee20008000a00 */
[----:B------:R-:W4:Y:S01]  /*5880*/  LDC.64 R14, c[0x4][R15] ;  /* 0x010000000f0e7b82 */ /* 0x000f220000000a00 */
[----:B------:R-:W2:Y:S01]  /*5890*/  LDCU.64 UR4, c[0x4][0x8] ;  /* 0x01000100ff0477ac */ /* 0x000ea20008000a00 */
[----:B-1----:R-:W-:Y:S01]  /*58a0*/  MOV R5, UR9 ;  /* 0x0000000900057c02 */ /* 0x002fe20008000f00 */
[----:B------:R-:W-:Y:S01]  /*58b0*/  IMAD.U32 R4, RZ, RZ, UR8 ;  /* 0x00000008ff047e24 */ /* 0x000fe2000f8e00ff */
[----:B---3--:R-:W-:Y:S01]  /*58c0*/  MOV R7, UR7 ;  /* 0x0000000700077c02 */ /* 0x008fe20008000f00 */
[----:B------:R-:W-:Y:S01]  /*58d0*/  IMAD.U32 R6, RZ, RZ, UR6 ;  /* 0x00000006ff067e24 */ /* 0x000fe2000f8e00ff */
[----:B--2---:R-:W-:Y:S01]  /*58e0*/  MOV R11, UR5 ;  /* 0x00000005000b7c02 */ /* 0x004fe20008000f00 */
[----:B------:R-:W-:Y:S02]  /*58f0*/  IMAD.U32 R10, RZ, RZ, UR4 ;  /* 0x00000004ff0a7e24 */ /* 0x000fe4000f8e00ff */
[----:B------:R-:W-:Y:S07]  /*5900*/  LEPC R20, `(.L_x_93) ;  /* 0x000000001014794e */ /* 0x000fee0000000000 */
[----:B----45:R-:W-:Y:S05]  /*5910*/  CALL.ABS.NOINC R14 ;  /* 0x000000000e007343 */ /* 0x030fea0003c00000 */
.L_x_93:
[----:B------:R-:W-:Y:S01]  /*5920*/  LOP3.LUT P0, RZ, R118, 0x90, RZ, 0xc0, !PT ;  /* 0x0000009076ff7812 */ /* 0x000fe2000780c0ff */
[----:B------:R-:W-:Y:S11]  /*5930*/  BSSY.RECONVERGENT B6, `(.L_x_94) ;  /* 0x0000013000067945 */ /* 0x000ff60003800200 */
[----:B------:R-:W-:Y:S01]  /*5940*/  @!UPT UIADD3 URZ, UPT, UPT, URZ, URZ, URZ ;  /* 0x000000fffffff290 */ /* 0x000fe2000fffe0ff */
[----:B------:R-:W-:Y:S05]  /*5950*/  @!P0 BRA `(.L_x_95) ;  /* 0x0000000000408947 */ /* 0x000fea0003800000 */
        /* <DEDUP_REMOVED lines=16> */
.L_x_95:
[----:B------:R-:W-:Y:S05]  /*5a60*/  BSYNC.RECONVERGENT B6 ;  /* 0x0000000000067941 */ /* 0x000fea0003800200 */
.L_x_94:
[----:B------:R-:W-:Y:S01]  /*5a70*/  ISETP.NE.U32.AND P3, PT, R108, RZ, PT ;  /* 0x000000ff6c00720c */ /* 0x000fe20003f65070 */
[----:B------:R-:W-:Y:S01]  /*5a80*/  UISETP.NE.AND UP1, UPT, UR61, URZ, UPT ;  /* 0x000000ff3d00728c */ /* 0x000fe2000bf25270 */
[----:B------:R-:W-:Y:S02]  /*5a90*/  ISETP.NE.U32.AND P4, PT, R100, RZ, PT ;  /* 0x000000ff6400720c */ /* 0x000fe40003f85070 */
[----:B------:R-:W-:Y:S02]  /*5aa0*/  ISETP.NE.AND.EX P3, PT, R109, RZ, PT, P3 ;  /* 0x000000ff6d00720c */ /* 0x000fe40003f65330 */
[----:B------:R-:W-:Y:S02]  /*5ab0*/  PLOP3.LUT P1, PT, PT, PT, PT, 0x8, 0x80 ;  /* 0x000000000080781c */ /* 0x000fe40003f2e170 */
[----:B------:R-:W-:Y:S02]  /*5ac0*/  PLOP3.LUT P0, PT, PT, PT, UP1, 0x80, 0x8 ;  /* 0x000000000008781c */ /* 0x000fe40003f0f018 */
[----:B------:R-:W-:Y:S02]  /*5ad0*/  ISETP.NE.AND.EX P4, PT, R101, RZ, PT, P4 ;  /* 0x000000ff6500720c */ /* 0x000fe40003f85340 */
[----:B------:R-:W1:Y:S09]  /*5ae0*/  @UP1 LDCU.64 UR4, c[0x0][0x888] ;  /* 0x00011100ff0417ac */ /* 0x000e720008000a00 */
[----:B------:R-:W-:Y:S01]  /*5af0*/  @P0 PLOP3.LUT P1, PT, P3, PT, PT, 0x80, 0x8 ;  /* 0x000000000008081c */ /* 0x000fe20001f2f070 */
[----:B-1----:R-:W-:Y:S04]  /*5b00*/  @UP1 UISETP.NE.U32.AND UP0, UPT, UR4, URZ, UPT ;  /* 0x000000ff0400128c */ /* 0x002fe8000bf05070 */
[----:B------:R-:W-:Y:S04]  /*5b10*/  @UP1 UISETP.NE.AND.EX UP0, UPT, UR5, URZ, UPT, UP0 ;  /* 0x000000ff0500128c */ /* 0x000fe8000bf05300 */
[----:B------:R-:W-:Y:S01]  /*5b20*/  @UP1 USEL UR4, URZ, 0xffffffff, UP0 ;  /* 0xffffffffff041887 */ /* 0x000fe20008000000 */
[----:B------:R-:W-:Y:S11]  /*5b30*/  @!P3 BRA `(.L_x_96) ;  /* 0x000000000030b947 */ /* 0x000ff60003800000 */
[----:B------:R-:W-:Y:S01]  /*5b40*/  ISETP.NE.U32.AND P2, PT, R102, RZ, PT ;  /* 0x000000ff6600720c */ /* 0x000fe20003f45070 */
[----:B------:R-:W1:Y:S01]  /*5b50*/  LDCU.64 UR6, c[0x0][0x358] ;  /* 0x00006b00ff0677ac */ /* 0x000e620008000a00 */
[----:B------:R-:W-:Y:S02]  /*5b60*/  IMAD.MOV.U32 R112, RZ, RZ, 0x1 ;  /* 0x00000001ff707424 */ /* 0x000fe400078e00ff */
[----:B------:R-:W-:Y:S11]  /*5b70*/  ISETP.NE.AND.EX P2, PT, R103, RZ, PT, P2 ;  /* 0x000000ff6700720c */ /* 0x000ff60003f45320 */
[----:B------:R-:W-:Y:S02]  /*5b80*/  @!UPT UIADD3 URZ, UPT, UPT, URZ, URZ, URZ ;  /* 0x000000fffffff290 */ /* 0x000fe4000fffe0ff */
[----:B------:R-:W3:Y:S01]  /*5b90*/  @P2 LDC.64 R4, c[0x0][0x888] ;  /* 0x00022200ff042b82 */ /* 0x000ee20000000a00 */
[----:B--2---:R-:W-:Y:S04]  /*5ba0*/  @P2 IMAD R0, R108, UR36, RZ ;  /* 0x000000246c002c24 */ /* 0x004fe8000f8e02ff */
[----:B---3--:R-:W-:Y:S04]  /*5bb0*/  @P2 IMAD.WIDE R4, R0, 0x4, R4 ;  /* 0x0000000400042825 */ /* 0x008fe800078e0204 */
[----:B------:R-:W-:Y:S01]  /*5bc0*/  HFMA2 R0, -RZ, RZ, 0, 5.9604644775390625e-08 ;  /* 0x00000001ff007431 */ /* 0x000fe200000001ff */
[----:B-1---5:R1:W5:Y:S04]  /*5bd0*/  @P2 LDG.E R58, desc[UR6][R4.64] ;  /* 0x00000006043a2981 */ /* 0x022368000c1e1900 */
[----:B------:R-:W-:Y:S01]  /*5be0*/  @!P2 PRMT R112, R0, 0x7610, R112 ;  /* 0x000076100070a816 */ /* 0x000fe20000000070 */
[----:B-1----:R-:W3:Y:S06]  /*5bf0*/  @!P2 LDC R58, c[0x0][0x880] ;  /* 0x00022000ff3aab82 */ /* 0x002eec0000000800 */
.L_x_96:
[----:B------:R-:W-:Y:S05]  /*5c00*/  @!P4 BRA `(.L_x_97) ;  /* 0x000000000024c947 */ /* 0x000fea0003800000 */
[----:B------:R-:W-:Y:S01]  /*5c10*/  ISETP.NE.U32.AND P2, PT, R98, RZ, PT ;  /* 0x000000ff6200720c */ /* 0x000fe20003f45070 */
[----:B------:R-:W1:Y:S03]  /*5c20*/  LDCU.64 UR6, c[0x0][0x358] ;  /* 0x00006b00ff0677ac */ /* 0x000e660008000a00 */
[----:B------:R-:W-:Y:S11]  /*5c30*/  ISETP.NE.AND.EX P2, PT, R99, RZ, PT, P2 ;  /* 0x000000ff6300720c */ /* 0x000ff60003f45320 */
[----:B------:R-:W-:Y:S02]  /*5c40*/  @!UPT UIADD3 URZ, UPT, UPT, URZ, URZ, URZ ;  /* 0x000000fffffff290 */ /* 0x000fe4000fffe0ff */
[----:B------:R-:W4:Y:S01]  /*5c50*/  @P2 LDC.64 R4, c[0x0][0x8a8] ;  /* 0x00022a00ff042b82 */ /* 0x000f220000000a00 */
[----:B--2---:R-:W-:Y:S04]  /*5c60*/  @P2 IMAD R0, R100, UR36, RZ ;  /* 0x0000002464002c24 */ /* 0x004fe8000f8e02ff */
[----:B----4-:R-:W-:Y:S05]  /*5c70*/  @P2 IMAD.WIDE R4, R0, 0x4, R4 ;  /* 0x0000000400042825 */ /* 0x010fea00078e0204 */
[----:B-1---5:R1:W5:Y:S02]  /*5c80*/  @P2 LDG.E R57, desc[UR6][R4.64] ;  /* 0x0000000604392981 */ /* 0x022364000c1e1900 */
[----:B-1----:R-:W4:Y:S02]  /*5c90*/  @!P2 LDC R57, c[0x0][0x8a0] ;  /* 0x00022800ff39ab82 */ /* 0x002f240000000800 */
.L_x_97:
[----:B---3-5:R-:W-:Y:S01]  /*5ca0*/  @P0 ISETP.NE.AND P4, PT, R58, RZ, PT ;  /* 0x000000ff3a00020c */ /* 0x028fe20003f85270 */
[----:B--2---:R-:W-:Y:S01]  /*5cb0*/  IMAD.U32 R0, RZ, RZ, UR4 ;  /* 0x00000004ff007e24 */ /* 0x004fe2000f8e00ff */
[----:B------:R-:W-:Y:S01]  /*5cc0*/  @P0 LOP3.LUT P2, RZ, R112, 0xff, RZ, 0xc0, !PT ;  /* 0x000000ff70ff0812 */ /* 0x000fe2000784c0ff */
[----:B------:R-:W-:Y:S01]  /*5cd0*/  BSSY B1, `(.L_x_98) ;  /* 0x0000038000017945 */ /* 0x000fe20003800000 */
[----:B------:R-:W-:Y:S02]  /*5ce0*/  @P0 SEL R3, RZ, 0xffffffff, P4 ;  /* 0xffffffffff030807 */ /* 0x000fe40002000000 */
[----:B------:R-:W-:Y:S02]  /*5cf0*/  CS2R R66, SRZ ;  /* 0x0000000000427805 */ /* 0x000fe4000001ff00 */
[----:B------:R-:W-:Y:S02]  /*5d00*/  LEA R17, R56, UR44, 0x3 ;  /* 0x0000002c38117c11 */ /* 0x000fe4000f8e18ff */
[----:B------:R-:W-:Y:S02]  /*5d10*/  CS2R R64, SRZ ;  /* 0x0000000000407805 */ /* 0x000fe4000001ff00 */
[----:B------:R-:W-:Y:S02]  /*5d20*/  @P1 SEL R3, R0, R3, !P2 ;  /* 0x0000000300031207 */ /* 0x000fe40005000000 */
[----:B------:R-:W-:Y:S02]  /*5d30*/  CS2R R62, SRZ ;  /* 0x00000000003e7805 */ /* 0x000fe4000001ff00 */
[----:B------:R-:W-:Y:S02]  /*5d40*/  SHF.L.U32 R4, R117, 0x1f, RZ ;  /* 0x0000001f75047819 */ /* 0x000fe400000006ff */
[----:B------:R-:W-:Y:S02]  /*5d50*/  CS2R R60, SRZ ;  /* 0x00000000003c7805 */ /* 0x000fe4000001ff00 */
[----:B------:R-:W-:Y:S02]  /*5d60*/  @P0 LOP3.LUT R3, R3, 0x1, RZ, 0xc0, !PT ;  /* 0x0000000103030812 */ /* 0x000fe400078ec0ff */
[----:B------:R-:W-:Y:S02]  /*5d70*/  CS2R R70, SRZ ;  /* 0x0000000000467805 */ /* 0x000fe4000001ff00 */
[----:B------:R-:W-:Y:S02]  /*5d80*/  PLOP3.LUT P5, PT, PT, PT, PT, 0x8, 0x80 ;  /* 0x000000000080781c */ /* 0x000fe40003fae170 */
[----:B------:R-:W-:Y:S02]  /*5d90*/  CS2R R68, SRZ ;  /* 0x0000000000447805 */ /* 0x000fe4000001ff00 */
[----:B------:R-:W-:Y:S11]  /*5da0*/  ISETP.NE.U32.OR P1, PT, R3, 0x1, !P0 ;  /* 0x000000010300780c */ /* 0x000ff60004725470 */
[----:B------:R-:W-:Y:S02]  /*5db0*/  @!UPT UIADD3 URZ, UPT, UPT, URZ, URZ, URZ ;  /* 0x000000fffffff290 */ /* 0x000fe4000fffe0ff */
[----:B------:R-:W-:Y:S04]  /*5dc0*/  @P1 SHF.L.U32 R0, R115, 0x1f, RZ ;  /* 0x0000001f73001819 */ /* 0x000fe800000006ff */
[----:B------:R-:W1:Y:S01]  /*5dd0*/  @P1 SYNCS.PHASECHK.TRANS64.TRYWAIT P0, [UR44+0xa0], R0 ;  /* 0x0000a000ff0015a7 */ /* 0x000e62000800112c */
[----:B------:R2:W3:Y:S01]  /*5de0*/  SYNCS.PHASECHK.TRANS64.TRYWAIT P4, [R17+URZ+0xe0], R4 ;  /* 0x0000e004110075a7 */ /* 0x0004e200080811ff */
[----:B-1----:R-:W-:Y:S01]  /*5df0*/  @P1 PLOP3.LUT P5, PT, P0, PT, PT, 0x8, 0x80 ;  /* 0x000000000080181c */ /* 0x002fe200007ae170 */
[----:B------:R-:W-:Y:S01]  /*5e00*/  @!UPT UIADD3 URZ, UPT, UPT, URZ, URZ, URZ ;  /* 0x000000fffffff290 */ /* 0x000fe2000fffe0ff */
[----:B--23--:R-:W-:Y:S11]  /*5e10*/  @!P1 BRA `(.L_x_99) ;  /* 0x00000000008c9947 */ /* 0x00cff60003800000 */
[----:B------:R-:W-:Y:S01]  /*5e20*/  ISETP.NE.U32.AND P0, PT, RZ, UR58, PT ;  /* 0x0000003aff007c0c */ /* 0x000fe2000bf05070 */
[----:B------:R-:W-:Y:S01]  /*5e30*/  BSSY B0, `(.L_x_100) ;  /* 0x0000014000007945 */ /* 0x000fe20003800000 */
[----:B------:R-:W-:Y:S02]  /*5e40*/  ISETP.NE.AND P2, PT, R58, RZ, PT ;  /* 0x000000ff3a00720c */ /* 0x000fe40003f45270 */
[----:B------:R-:W-:Y:S02]  /*5e50*/  CS2R R70, SRZ ;  /* 0x0000000000467805 */ /* 0x000fe4000001ff00 */
[----:B------:R-:W-:Y:S02]  /*5e60*/  ISETP.NE.AND.EX P0, PT, RZ, UR59, PT, P0 ;  /* 0x0000003bff007c0c */ /* 0x000fe4000bf05300 */
[----:B------:R-:W-:Y:S02]  /*5e70*/  CS2R R68, SRZ ;  /* 0x0000000000447805 */ /* 0x000fe4000001ff00 */
[----:B------:R-:W-:Y:S02]  /*5e80*/  LOP3.LUT P1, RZ, R112, 0xff, RZ, 0xc0, !PT ;  /* 0x000000ff70ff7812 */ /* 0x000fe4000782c0ff */
[----:B------:R-:W-:Y:S02]  /*5e90*/  CS2R R62, SRZ ;  /* 0x00000000003e7805 */ /* 0x000fe4000001ff00 */
[----:B------:R-:W-:Y:S02]  /*5ea0*/  SEL R0, RZ, 0xffffffff, P2 ;  /* 0xffffffffff007807 */ /* 0x000fe40001000000 */
[----:B------:R-:W-:Y:S02]  /*5eb0*/  CS2R R60, SRZ ;  /* 0x00000000003c7805 */ /* 0x000fe4000001ff00 */
[----:B------:R-:W-:Y:S02]  /*5ec0*/  SEL R3, RZ, 0xffffffff, P0 ;  /* 0xffffffffff037807 */ /* 0x000fe40000000000 */
[----:B------:R-:W-:Y:S02]  /*5ed0*/  CS2R R66, SRZ ;  /* 0x0000000000427805 */ /* 0x000fe4000001ff00 */
[----:B------:R-:W-:Y:S02]  /*5ee0*/  CS2R R64, SRZ ;  /* 0x0000000000407805 */ /* 0x000fe4000001ff00 */
[----:B------:R-:W-:Y:S04]  /*5ef0*/  @P3 SEL R0, R3, R0, !P1 ;  /* 0x0000000003003207 */ /* 0x000fe80004800000 */
[----:B------:R-:W-:Y:S04]  /*5f00*/  LOP3.LUT R0, R0, 0x1, RZ, 0xc0, !PT ;  /* 0x0000000100007812 */ /* 0x000fe800078ec0ff */
[----:B------:R-:W-:Y:S01]  /*5f10*/  ISETP.NE.U32.AND P0, PT, R0, 0x1, PT ;  /* 0x000000010000780c */ /* 0x000fe20003f05070 */
[----:B------:R-:W-:Y:S01]  /*5f20*/  @!UPT UIADD3 URZ, UPT, UPT, URZ, URZ, URZ ;  /* 0x000000fffffff290 */ /* 0x000fe2000fffe0ff */
[----:B------:R-:W-:Y:S11]  /*5f30*/  @!P5 BRA `(.L_x_101) ;  /* 0x00000000000cd947 */ /* 0x000ff60003800000 */
[----:B------:R-:W-:Y:S04]  /*5f40*/  SHF.L.U32 R3, R115, 0x1f, RZ ;  /* 0x0000001f73037819 */ /* 0x000fe800000006ff */
[----:B------:R-:W1:Y:S02]  /*5f50*/  SYNCS.PHASECHK.TRANS64.TRYWAIT P1, [UR44+0xa0], R3 ;  /* 0x0000a003ff0075a7 */ /* 0x000e64000802112c */
[----:B-1----:R-:W-:Y:S05]  /*5f60*/  @!P1 BRA `(.L_x_102) ;  /* 0x0000002000109947 */ /* 0x002fea0003800000 */
.L_x_101:
[----:B------:R-:W-:Y:S05]  /*5f70*/  BSYNC B0 ;  /* 0x0000000000007941 */ /* 0x000fea0003800000 */
.L_x_100:
[----:B------:R2:W3:Y:S01]  /*5f80*/  @P0 LDS.128 R68, [R111+UR44+0x200] ;  /* 0x0002002c6f440984 */ /* 0x0004e20008000c00 */
[----:B------:R-:W-:Y:S01]  /*5f90*/  UIADD3 UR4, UPT, UPT, UR44, 0xa8, URZ ;  /* 0x000000a82c047890 */ /* 0x000fe2000fffe0ff */
[----:B------:R-:W-:Y:S02]  /*5fa0*/  LOP3.LUT R115, R115, 0x1, RZ, 0x3c, !PT ;  /* 0x0000000173737812 */ /* 0x000fe400078e3cff */
[----:B------:R2:W1:Y:S01]  /*5fb0*/  @P0 LDS.128 R60, [R111+UR44+0xa00] ;  /* 0x000a002c6f3c0984 */ /* 0x0004620008000c00 */
[----:B------:R-:W-:Y:S03]  /*5fc0*/  UPRMT UR4, UR48, 0x654, UR4 ;  /* 0x0000065430047896 */ /* 0x000fe60008000004 */
[----:B------:R2:W1:Y:S01]  /*5fd0*/  @P0 LDS.128 R64, [R111+UR44+0x1200] ;  /* 0x0012002c6f400984 */ /* 0x0004620008000c00 */
[----:B------:R-:W-:Y:S01]  /*5fe0*/  @!PT LDS RZ, [RZ] ;  /* 0x00000000fffff984 */ /* 0x000fe20000000800 */
[----:B------:R-:W-:Y:S01]  /*5ff0*/  @!PT LDS RZ, [RZ] ;  /* 0x00000000fffff984 */ /* 0x000fe20000000800 */
[----:B------:R-:W-:Y:S01]  /*6000*/  @!PT LDS RZ, [RZ] ;  /* 0x00000000fffff984 */ /* 0x000fe20000000800 */
[----:B------:R-:W-:Y:S01]  /*6010*/  @!PT LDS RZ, [RZ] ;  /* 0x00000000fffff984 */ /* 0x000fe20000000800 */
[----:B------:R5:W-:Y:S06]  /*6020*/  MEMBAR.ALL.CTA ;  /* 0x0000000000007992 */ /* 0x000bec0000008000 */
[----:B-----5:R-:W5:Y:S02]  /*6030*/  FENCE.VIEW.ASYNC.S ;  /* 0x00000000000073c6 */ /* 0x020f640000000000 */
[----:B-----5:R-:W-:Y:S01]  /*6040*/  SYNCS.ARRIVE.TRANS64.RED.A1T0 RZ, [UR4], RZ ;  /* 0x000000ffffff79a7 */ /* 0x020fe20008100404 */
.L_x_99:
[----:B------:R-:W-:Y:S05]  /*6050*/  BSYNC B1 ;  /* 0x0000000000017941 */ /* 0x000fea0003800000 */
.L_x_98:
[----:B-1----:R-:W-:Y:S04]  /*6060*/  LEA.HI R0, R56, R56, RZ, 0x1 ;  /* 0x0000003838007211 */ /* 0x002fe800078f08ff */
[----:B------:R-:W-:Y:S02]  /*6070*/  SHF.R.U32.HI R3, RZ, 0x1, R0 ;  /* 0x00000001ff037819 */ /* 0x000fe40000011600 */
[----:B------:R-:W-:Y:S03]  /*6080*/  LOP3.LUT R0, R0, 0xffe, RZ, 0xc0, !PT ;  /* 0x00000ffe00007812 */ /* 0x000fe600078ec0ff */
[----:B------:R-:W-:Y:S02]  /*6090*/  IMAD R3, R3, 0x60, R2 ;  /* 0x0000006003037824 */ /* 0x000fe400078e0202 */
[----:B------:R-:W-:Y:S04]  /*60a0*/  IMAD.IADD R0, R56, 0x1, -R0 ;  /* 0x0000000138007824 */ /* 0x000fe800078e0a00 */
[----:B------:R-:W-:Y:S05]  /*60b0*/  IMAD R16, R0, 0x100000, R3 ;  /* 0x0010000000107824 */ /* 0x000fea00078e0203 */
[----:B------:R-:W-:Y:S04]  /*60c0*/  SHF.R.U32.HI R0, RZ, 0x15, R16 ;  /* 0x00000015ff007819 */ /* 0x000fe80000011610 */
[----:B------:R-:W-:Y:S01]  /*60d0*/  LOP3.LUT P0, RZ, R0, 0x3, R113, 0x48, !PT ;  /* 0x0000000300ff7812 */ /* 0x000fe20007804871 */
[----:B------:R-:W-:Y:S01]  /*60e0*/  @!UPT UIADD3 URZ, UPT, UPT, URZ, URZ, URZ ;  /* 0x000000fffffff290 */ /* 0x000fe2000fffe0ff */
[----:B------:R-:W-:Y:S11]  /*60f0*/  @P4 BRA `(.L_x_103) ;  /* 0x0000000000084947 */ /* 0x000ff60003800000 */
[----:B------:R-:W1:Y:S02]  /*6100*/  SYNCS.PHASECHK.TRANS64.TRYWAIT P1, [R17+URZ+0xe0], R4 ;  /* 0x0000e004110075a7 */ /* 0x000e6400080211ff */
[----:B-1----:R-:W-:Y:S05]  /*6110*/  @!P1 BRA `(.L_x_104) ;  /* 0x0000001c00bc9947 */ /* 0x002fea0003800000 */
.L_x_103:
[----:B------:R-:W-:Y:S05]  /*6120*/  @!P0 BRA `(.L_x_105) ;  /* 0x0000000000408947 */ /* 0x000fea0003800000 */
[----:B------:R-:W1:Y:S01]  /*6130*/  LDCU.64 UR8, c[0x4][0x70] ;  /* 0x01000e00ff0877ac */ /* 0x000e620008000a00 */
[----:B------:R-:W-:Y:S01]  /*6140*/  MOV R15, 0x0 ;  /* 0x00000000000f7802 */ /* 0x000fe20000000f00 */
[----:B------:R-:W-:Y:S02]  /*6150*/  HFMA2 R12, -RZ, RZ, 0, 5.9604644775390625e-08 ;  /* 0x00000001ff0c7431 */ /* 0x000fe400000001ff */
[----:B------:R-:W-:Y:S02]  /*6160*/  IMAD.MOV.U32 R8, RZ, RZ, 0x192 ;  /* 0x00000192ff087424 */ /* 0x000fe400078e00ff */
[----:B------:R-:W-:Y:S01]  /*6170*/  IMAD.MOV.U32 R13, RZ, RZ, RZ ;  /* 0x000000ffff0d7224 */ /* 0x000fe200078e00ff */
[----:B------:R-:W5:Y:S01]  /*6180*/  LDCU.64 UR6, c[0x4][0x78] ;  /* 0x01000f00ff0677ac */ /* 0x000f620008000a00 */
[----:B------:R-:W2:Y:S01]  /*6190*/  LDC.64 R14, c[0x4][R15] ;  /* 0x010000000f0e7b82 */ /* 0x000ea20000000a00 */
[----:B------:R-:W3:Y:S01]  /*61a0*/  LDCU.64 UR4, c[0x4][0x10] ;  /* 0x01000200ff0477ac */ /* 0x000ee20008000a00 */
[----:B-1----:R-:W-:Y:S01]  /*61b0*/  MOV R5, UR9 ;  /* 0x0000000900057c02 */ /* 0x002fe20008000f00 */
[----:B------:R-:W-:Y:S01]  /*61c0*/  IMAD.U32 R4, RZ, RZ, UR8 ;  /* 0x00000008ff047e24 */ /* 0x000fe2000f8e00ff */
[----:B-----5:R-:W-:Y:S01]  /*61d0*/  MOV R7, UR7 ;  /* 0x0000000700077c02 */ /* 0x020fe20008000f00 */
[----:B------:R-:W-:Y:S01]  /*61e0*/  IMAD.U32 R6, RZ, RZ, UR6 ;  /* 0x00000006ff067e24 */ /* 0x000fe2000f8e00ff */
[----:B---3--:R-:W-:Y:S01]  /*61f0*/  MOV R11, UR5 ;  /* 0x00000005000b7c02 */ /* 0x008fe20008000f00 */
[----:B------:R-:W-:Y:S02]  /*6200*/  IMAD.U32 R10, RZ, RZ, UR4 ;  /* 0x00000004ff0a7e24 */ /* 0x000fe4000f8e00ff */
[----:B------:R-:W-:Y:S07]  /*6210*/  LEPC R20, `(.L_x_105) ;  /* 0x000000001014794e */ /* 0x000fee0000000000 */
[----:B--2-4-:R-:W-:Y:S05]  /*6220*/  CALL.ABS.NOINC R14 ;  /* 0x000000000e007343 */ /* 0x014fea0003c00000 */
.L_x_105:
[----:B------:R-:W-:Y:S05]  /*6230*/  WARPSYNC.ALL ;  /* 0x0000000000007948 */ /* 0x000fea0003800000 */
[C---:B------:R-:W-:Y:S01]  /*6240*/  R2UR UR4, R16.reuse ;  /* 0x00000000100472ca */ /* 0x040fe200000e0000 */
[----:B------:R-:W-:Y:S05]  /*6250*/  VIADD R0, R16, 0x20 ;  /* 0x0000002010007836 */ /* 0x000fea0000000000 */
[----:B------:R-:W-:Y:S04]  /*6260*/  SHF.R.U32.HI R0, RZ, 0x15, R0 ;  /* 0x00000015ff007819 */ /* 0x000fe80000011600 */
[----:B------:R-:W-:Y:S03]  /*6270*/  LOP3.LUT P0, RZ, R0, 0x3, R113, 0x48, !PT ;  /* 0x0000000300ff7812 */ /* 0x000fe60007804871 */
[----:B------:R-:W1:Y:S01]  /*6280*/  LDTM.16dp32bit_t0_t15.x16 R40, tmem[UR4] ;  /* 0x00000004002879ee */ /* 0x000e620008a00000 */
[----:B------:R-:W1:Y:S09]  /*6290*/  LDTM.16dp32bit_t16_t31.x16 R40, tmem[UR4+0x10] ;  /* 0x00001004002879ee */ /* 0x000e720008a20000 */
[----:B-1----:R-:W-:Y:S05]  /*62a0*/  @!P0 BRA `(.L_x_106) ;  /* 0x0000000000408947 */ /* 0x002fea0003800000 */
        /* <DEDUP_REMOVED lines=16> */
.L_x_106:
[----:B------:R-:W-:Y:S05]  /*63b0*/  WARPSYNC.ALL ;  /* 0x0000000000007948 */ /* 0x000fea0003800000 */
[C---:B------:R-:W-:Y:S01]  /*63c0*/  R2UR UR4, R16.reuse ;  /* 0x00000000100472ca */ /* 0x040fe200000e0000 */
[----:B------:R-:W-:Y:S05]  /*63d0*/  VIADD R0, R16, 0x40 ;  /* 0x0000004010007836 */ /* 0x000fea0000000000 */
[----:B------:R-:W-:Y:S04]  /*63e0*/  SHF.R.U32.HI R0, RZ, 0x15, R0 ;  /* 0x00000015ff007819 */ /* 0x000fe80000011600 */
[----:B------:R-:W-:Y:S03]  /*63f0*/  LOP3.LUT P0, RZ, R0, 0x3, R113, 0x48, !PT ;  /* 0x0000000300ff7812 */ /* 0x000fe60007804871 */
[----:B------:R-:W1:Y:S01]  /*6400*/  LDTM.16dp32bit_t0_t15.x16 R24, tmem[UR4+0x20] ;  /* 0x00002004001879ee */ /* 0x000e620008a00000 */
        /* <DEDUP_REMOVED lines=18> */
.L_x_107:
[----:B------:R-:W-:Y:S01]  /*6530*/  LOP3.LUT P0, RZ, R110, 0x60, RZ, 0xc0, !PT ;  /* 0x000000606eff7812 */ /* 0x000fe2000780c0ff */
[----:B------:R-:W-:Y:S05]  /*6540*/  WARPSYNC.ALL ;  /* 0x0000000000007948 */ /* 0x000fea0003800000 */
[C---:B----4-:R-:W-:Y:S01]  /*6550*/  IMAD R23, R57.reuse, R45, RZ ;  /* 0x0000002d39177224 */ /* 0x050fe200078e02ff */
[----:B------:R-:W-:Y:S01]  /*6560*/  R2UR UR4, R16 ;  /* 0x00000000100472ca */ /* 0x000fe200000e0000 */
[----:B------:R-:W-:Y:S01]  /*6570*/  IMAD R0, R57, R40, RZ ;  /* 0x0000002839007224 */ /* 0x000fe200078e02ff */
[----:B------:R-:W-:Y:S01]  /*6580*/  R2UR UR5, R17 ;  /* 0x00000000110572ca */ /* 0x000fe200000e0000 */
[----:B------:R-:W-:Y:S01]  /*6590*/  IMAD R22, R57, R44, RZ ;  /* 0x0000002c39167224 */ /* 0x000fe200078e02ff */
[----:B---3--:R-:W-:Y:S01]  /*65a0*/  PRMT R97, R69, 0x8880, RZ ;  /* 0x0000888045617816 */ /* 0x008fe200000000ff */
[----:B------:R-:W-:Y:S01]  /*65b0*/  IMAD R3, R57, R41, RZ ;  /* 0x0000002939037224 */ /* 0x000fe200078e02ff */
[----:B------:R-:W-:Y:S01]  /*65c0*/  SHF.L.U32 R96, R69, 0x10, RZ ;  /* 0x0000001045607819 */ /* 0x000fe200000006ff */
[----:B------:R-:W-:Y:S01]  /*65d0*/  IMAD R24, R57, R24, RZ ;  /* 0x0000001839187224 */ /* 0x000fe200078e02ff */
[----:B------:R-:W-:Y:S01]  /*65e0*/  SHF.L.U32 R94, R69, 0x8, RZ ;  /* 0x00000008455e7819 */ /* 0x000fe200000006ff */
[C---:B------:R-:W-:Y:S01]  /*65f0*/  IMAD R25, R57.reuse, R25, RZ ;  /* 0x0000001939197224 */ /* 0x040fe200078e02ff */
[C---:B------:R-:W-:Y:S01]  /*6600*/  PRMT R92, R70.reuse, 0x8880, RZ ;  /* 0x00008880465c7816 */ /* 0x040fe200000000ff */
[----:B------:R-:W-:Y:S01]  /*6610*/  IMAD R28, R57, R28, RZ ;  /* 0x0000001c391c7224 */ /* 0x000fe200078e02ff */
[----:B------:R-:W-:Y:S01]  /*6620*/  SHF.L.U32 R89, R70, 0x8, RZ ;  /* 0x0000000846597819 */ /* 0x000fe200000006ff */
[----:B------:R-:W-:Y:S01]  /*6630*/  LDTM.16dp32bit_t0_t15.x16 R4, tmem[UR4+0x40] ;  /* 0x00004004000479ee */ /* 0x000fe20008a00000 */
[----:B------:R-:W1:Y:S01]  /*6640*/  LDTM.16dp32bit_t16_t31.x16 R4, tmem[UR4+0x50] ;  /* 0x00005004000479ee */ /* 0x000e620008a20000 */
[----:B------:R-:W-:Y:S01]  /*6650*/  PRMT R85, R71, 0x8880, RZ ;  /* 0x0000888047557816 */ /* 0x000fe200000000ff */
[C---:B------:R-:W-:Y:S01]  /*6660*/  IMAD R45, R57.reuse, R51, RZ ;  /* 0x00000033392d7224 */ /* 0x040fe200078e02ff */
[C---:B------:R-:W-:Y:S01]  /*6670*/  SHF.L.U32 R51, R68.reuse, 0x10, RZ ;  /* 0x0000001044337819 */ /* 0x040fe200000006ff */
[----:B------:R-:W-:Y:S01]  /*6680*/  IMAD R40, R57, R46, RZ ;  /* 0x0000002e39287224 */ /* 0x000fe200078e02ff */
[----:B------:R-:W-:Y:S01]  /*6690*/  SHF.L.U32 R84, R71, 0x10, RZ ;  /* 0x0000001047547819 */ /* 0x000fe200000006ff */
[C---:B------:R-:W-:Y:S01]  /*66a0*/  IMAD R44, R57.reuse, R50, RZ ;  /* 0x00000032392c7224 */ /* 0x040fe200078e02ff */
[C---:B------:R-:W-:Y:S01]  /*66b0*/  PRMT R50, R68.reuse, 0x8880, RZ ;  /* 0x0000888044327816 */ /* 0x040fe200000000ff */
[C---:B------:R-:W-:Y:S01]  /*66c0*/  IMAD R46, R57.reuse, R52, RZ ;  /* 0x00000034392e7224 */ /* 0x040fe200078e02ff */
[----:B------:R-:W-:Y:S01]  /*66d0*/  SHF.L.U32 R52, R68, 0x8, RZ ;  /* 0x0000000844347819 */ /* 0x000fe200000006ff */
[C---:B------:R-:W-:Y:S01]  /*66e0*/  IMAD R41, R57.reuse, R47, RZ ;  /* 0x0000002f39297224 */ /* 0x040fe200078e02ff */
[----:B------:R-:W-:Y:S01]  /*66f0*/  SHF.R.S32.HI R51, RZ, 0x18, R51 ;  /* 0x00000018ff337819 */ /* 0x000fe20000011433 */
[C---:B------:R-:W-:Y:S01]  /*6700*/  IMAD R20, R57.reuse, R42, RZ ;  /* 0x0000002a39147224 */ /* 0x040fe200078e02ff */
[----:B------:R-:W-:Y:S01]  /*6710*/  SHF.R.S32.HI R52, RZ, 0x18, R52 ;  /* 0x00000018ff347819 */ /* 0x000fe20000011434 */
[----:B------:R-:W-:Y:S01]  /*6720*/  IMAD R47, R57, R53, RZ ;  /* 0x00000035392f7224 */ /* 0x000fe200078e02ff */
[----:B------:R-:W-:Y:S01]  /*6730*/  SHF.R.S32.HI R53, RZ, 0x18, R68 ;  /* 0x00000018ff357819 */ /* 0x000fe20000011444 */
[-C--:B------:R-:W-:Y:S01]  /*6740*/  IMAD R0, R50, R58.reuse, R0 ;  /* 0x0000003a32007224 */ /* 0x080fe200078e0200 */
[----:B------:R-:W-:Y:S01]  /*6750*/  SHF.L.U32 R83, R71, 0x8, RZ ;  /* 0x0000000847537819 */ /* 0x000fe200000006ff */
[----:B------:R-:W-:Y:S01]  /*6760*/  IMAD R21, R57, R43, RZ ;  /* 0x0000002b39157224 */ /* 0x000fe200078e02ff */
[----:B------:R-:W-:Y:S01]  /*6770*/  PRMT R95, R60, 0x8880, RZ ;  /* 0x000088803c5f7816 */ /* 0x000fe200000000ff */
[-C--:B------:R-:W-:Y:S01]  /*6780*/  IMAD R3, R51, R58.reuse, R3 ;  /* 0x0000003a33037224 */ /* 0x080fe200078e0203 */
[----:B------:R-:W-:Y:S01]  /*6790*/  SHF.R.S32.HI R59, RZ, 0x18, R71 ;  /* 0x00000018ff3b7819 */ /* 0x000fe20000011447 */
[-C--:B------:R-:W-:Y:S01]  /*67a0*/  IMAD R20, R52, R58.reuse, R20 ;  /* 0x0000003a34147224 */ /* 0x080fe200078e0214 */
[----:B------:R-:W-:Y:S01]  /*67b0*/  SHF.L.U32 R90, R60, 0x8, RZ ;  /* 0x000000083c5a7819 */ /* 0x000fe200000006ff */
[----:B------:R-:W-:Y:S01]  /*67c0*/  IMAD R21, R53, R58, R21 ;  /* 0x0000003a35157224 */ /* 0x000fe200078e0215 */
[----:B------:R-:W-:Y:S01]  /*67d0*/  PRMT R88, R61, 0x8880, RZ ;  /* 0x000088803d587816 */ /* 0x000fe200000000ff */
[----:B------:R-:W-:Y:S01]  /*67e0*/  IMAD R42, R57, R48, RZ ;  /* 0x00000030392a7224 */ /* 0x000fe200078e02ff */
[----:B------:R-:W-:Y:S01]  /*67f0*/  SHF.L.U32 R87, R61, 0x10, RZ ;  /* 0x000000103d577819 */ /* 0x000fe200000006ff */
[----:B------:R-:W-:Y:S01]  /*6800*/  IMAD R48, R57, R54, RZ ;  /* 0x0000003639307224 */ /* 0x000fe200078e02ff */
[----:B------:R-:W-:Y:S01]  /*6810*/  I2IP.S8.S32.SAT R104, R21, R20, RZ ;  /* 0x0000001415687239 */ /* 0x000fe200000014ff */
[----:B------:R-:W-:Y:S01]  /*6820*/  IMAD.U32 R91, R70, 0x10000, RZ ;  /* 0x00010000465b7824 */ /* 0x000fe200078e00ff */
[----:B------:R-:W-:Y:S01]  /*6830*/  MOV R20, R97 ;  /* 0x0000006100147202 */ /* 0x000fe20000000f00 */
[C---:B------:R-:W-:Y:S01]  /*6840*/  IMAD R43, R57.reuse, R49, RZ ;  /* 0x00000031392b7224 */ /* 0x040fe200078e02ff */
[----:B------:R-:W-:Y:S01]  /*6850*/  SHF.R.S32.HI R21, RZ, 0x18, R96 ;  /* 0x00000018ff157819 */ /* 0x000fe20000011460 */
[----:B------:R-:W-:Y:S01]  /*6860*/  IMAD R49, R57, R55, RZ ;  /* 0x0000003739317224 */ /* 0x000fe200078e02ff */
[----:B------:R-:W-:Y:S01]  /*6870*/  I2IP.S8.S32.SAT R104, R3, R0, R104 ;  /* 0x0000000003687239 */ /* 0x000fe20000001468 */
[-C--:B------:R-:W-:Y:S01]  /*6880*/  IMAD R22, R20, R58.reuse, R22 ;  /* 0x0000003a14167224 */ /* 0x080fe200078e0216 */
[----:B------:R-:W-:Y:S01]  /*6890*/  SHF.R.S32.HI R0, RZ, 0x18, R94 ;  /* 0x00000018ff007819 */ /* 0x000fe2000001145e */
[----:B------:R-:W-:Y:S01]  /*68a0*/  IMAD R23, R21, R58, R23 ;  /* 0x0000003a15177224 */ /* 0x000fe200078e0217 */
[----:B------:R-:W-:Y:S01]  /*68b0*/  SHF.R.S32.HI R54, RZ, 0x18, R69 ;  /* 0x00000018ff367819 */ /* 0x000fe20000011445 */
[----:B------:R-:W-:Y:S01]  /*68c0*/  IMAD.U32 R93, R60, 0x10000, RZ ;  /* 0x000100003c5d7824 */ /* 0x000fe200078e00ff */
[----:B------:R-:W-:Y:S01]  /*68d0*/  MOV R3, R92 ;  /* 0x0000005c00037202 */ /* 0x000fe20000000f00 */
[-C--:B------:R-:W-:Y:S01]  /*68e0*/  IMAD R40, R0, R58.reuse, R40 ;  /* 0x0000003a00287224 */ /* 0x080fe200078e0228 */
[----:B------:R-:W-:Y:S01]  /*68f0*/  SHF.R.S32.HI R20, RZ, 0x18, R91 ;  /* 0x00000018ff147819 */ /* 0x000fe2000001145b */
        /* <DEDUP_REMOVED lines=8> */
[----:B------:R-:W-:Y:S01]  /*6980*/  IMAD.MOV.U32 R0, RZ, RZ, R85 ;  /* 0x000000ffff007224 */ /* 0x000fe200078e0055 */
[----:B------:R-:W-:Y:S01]  /*6990*/  SHF.R.S32.HI R60, RZ, 0x18, R60 ;  /* 0x00000018ff3c7819 */ /* 0x000fe2000001143c */
[-C--:B------:R-:W-:Y:S01]  /*69a0*/  IMAD R45, R55, R58.reuse, R45 ;  /* 0x0000003a372d7224 */ /* 0x080fe200078e022d */
[----:B------:R-:W-:Y:S01]  /*69b0*/  SHF.L.U32 R86, R61, 0x8, RZ ;  /* 0x000000083d567819 */ /* 0x000fe200000006ff */
[-C--:B------:R-:W-:Y:S01]  /*69c0*/  IMAD R46, R0, R58.reuse, R46 ;  /* 0x0000003a002e7224 */ /* 0x080fe200078e022e */
[----:B------:R-:W-:Y:S01]  /*69d0*/  MOV R0, R95 ;  /* 0x0000005f00007202 */ /* 0x000fe20000000f00 */
[-C--:B------:R-:W-:Y:S01]  /*69e0*/  IMAD R47, R3, R58.reuse, R47 ;  /* 0x0000003a032f7224 */ /* 0x080fe200078e022f */
[----:B------:R-:W-:Y:S01]  /*69f0*/  SHF.R.S32.HI R3, RZ, 0x18, R93 ;  /* 0x00000018ff037819 */ /* 0x000fe2000001145d */
[-C--:B------:R-:W-:Y:S01]  /*6a00*/  IMAD R48, R20, R58.reuse, R48 ;  /* 0x0000003a14307224 */ /* 0x080fe200078e0230 */
[----:B------:R-:W-:Y:S01]  /*6a10*/  SHF.R.S32.HI R20, RZ, 0x18, R87 ;  /* 0x00000018ff147819 */ /* 0x000fe20000011457 */
[-C--:B------:R-:W-:Y:S01]  /*6a20*/  IMAD R49, R59, R58.reuse, R49 ;  /* 0x0000003a3b317224 */ /* 0x080fe200078e0231 */
[----:B------:R-:W-:Y:S01]  /*6a30*/  PRMT R82, R62, 0x8880, RZ ;  /* 0x000088803e527816 */ /* 0x000fe200000000ff */
[----:B------:R-:W-:Y:S01]  /*6a40*/  IMAD R24, R0, R58, R24 ;  /* 0x0000003a00187224 */ /* 0x000fe200078e0218 */
[----:B------:R-:W-:Y:S01]  /*6a50*/  SHF.R.S32.HI R0, RZ, 0x18, R90 ;  /* 0x00000018ff007819 */ /* 0x000fe2000001145a */
[C---:B------:R-:W-:Y:S01]  /*6a60*/  IMAD R26, R57.reuse, R26, RZ ;  /* 0x0000001a391a7224 */ /* 0x040fe200078e02ff */
[----:B------:R-:W-:Y:S01]  /*6a70*/  SHF.R.S32.HI R21, RZ, 0x18, R86 ;  /* 0x00000018ff157819 */ /* 0x000fe20000011456 */
[----:B------:R-:W-:Y:S01]  /*6a80*/  IMAD R27, R57, R27, RZ ;  /* 0x0000001b391b7224 */ /* 0x000fe200078e02ff */
[----:B------:R-:W-:Y:S01]  /*6a90*/  SHF.R.S32.HI R61, RZ, 0x18, R61 ;  /* 0x00000018ff3d7819 */ /* 0x000fe2000001143d */
[----:B------:R-:W-:Y:S01]  /*6aa0*/  IMAD R25, R3, R58, R25 ;  /* 0x0000003a03197224 */ /* 0x000fe200078e0219 */
[----:B------:R-:W-:Y:S01]  /*6ab0*/  MOV R3, R88 ;  /* 0x0000005800037202 */ /* 0x000fe20000000f00 */
[----:B------:R-:W-:Y:S01]  /*6ac0*/  IMAD R26, R0, R58, R26 ;  /* 0x0000003a001a7224 */ /* 0x000fe200078e021a */
[----:B------:R-:W-:Y:S01]  /*6ad0*/  MOV R0, R82 ;  /* 0x0000005200007202 */ /* 0x000fe20000000f00 */
[----:B------:R-:W-:Y:S01]  /*6ae0*/  IMAD R29, R57, R29, RZ ;  /* 0x0000001d391d7224 */ /* 0x000fe200078e02ff */
[----:B------:R-:W-:Y:S01]  /*6af0*/  SHF.L.U32 R80, R62, 0x8, RZ ;  /* 0x000000083e507819 */ /* 0x000fe200000006ff */
[----:B------:R-:W-:Y:S01]  /*6b00*/  IMAD R27, R60, R58, R27 ;  /* 0x0000003a3c1b7224 */ /* 0x000fe200078e021b */
[----:B------:R-:W-:Y:S01]  /*6b10*/  PRMT R79, R63, 0x8880, RZ ;  /* 0x000088803f4f7816 */ /* 0x000fe200000000ff */
[----:B------:R-:W-:Y:S01]  /*6b20*/  IMAD R30, R57, R30, RZ ;  /* 0x0000001e391e7224 */ /* 0x000fe200078e02ff */
[----:B------:R-:W-:Y:S01]  /*6b30*/  SHF.L.U32 R77, R63, 0x10, RZ ;  /* 0x000000103f4d7819 */ /* 0x000fe200000006ff */
[-C--:B------:R-:W-:Y:S01]  /*6b40*/  IMAD R28, R3, R58.reuse, R28 ;  /* 0x0000003a031c7224 */ /* 0x080fe200078e021c */
[----:B------:R-:W-:Y:S01]  /*6b50*/  SHF.L.U32 R75, R63, 0x8, RZ ;  /* 0x000000083f4b7819 */ /* 0x000fe200000006ff */
[C---:B------:R-:W-:Y:S01]  /*6b60*/  IMAD R31, R57.reuse, R31, RZ ;  /* 0x0000001f391f7224 */ /* 0x040fe200078e02ff */
[----:B------:R-:W-:Y:S01]  /*6b70*/  PRMT R78, R64, 0x8880, RZ ;  /* 0x00008880404e7816 */ /* 0x000fe200000000ff */
[----:B------:R-:W-:Y:S01]  /*6b80*/  IMAD.U32 R81, R62, 0x10000, RZ ;  /* 0x000100003e517824 */ /* 0x000fe200078e00ff */
[----:B------:R-:W-:Y:S01]  /*6b90*/  SHF.R.S32.HI R62, RZ, 0x18, R62 ;  /* 0x00000018ff3e7819 */ /* 0x000fe2000001143e */
[----:B------:R-:W-:Y:S01]  /*6ba0*/  IMAD R29, R20, R58, R29 ;  /* 0x0000003a141d7224 */ /* 0x000fe200078e021d */
[----:B------:R-:W-:Y:S01]  /*6bb0*/  SHF.R.S32.HI R20, RZ, 0x18, R77 ;  /* 0x00000018ff147819 */ /* 0x000fe2000001144d */
[----:B------:R-:W-:Y:S01]  /*6bc0*/  IMAD R32, R57, R32, RZ ;  /* 0x0000002039207224 */ /* 0x000fe200078e02ff */
[----:B------:R-:W-:Y:S01]  /*6bd0*/  SHF.R.S32.HI R3, RZ, 0x18, R81 ;  /* 0x00000018ff037819 */ /* 0x000fe20000011451 */
[-C--:B------:R-:W-:Y:S01]  /*6be0*/  IMAD R30, R21, R58.reuse, R30 ;  /* 0x0000003a151e7224 */ /* 0x080fe200078e021e */
[----:B------:R-:W-:Y:S01]  /*6bf0*/  SHF.R.S32.HI R21, RZ, 0x18, R75 ;  /* 0x00000018ff157819 */ /* 0x000fe2000001144b */
[-C--:B------:R-:W-:Y:S01]  /*6c00*/  IMAD R31, R61, R58.reuse, R31 ;  /* 0x0000003a3d1f7224 */ /* 0x080fe200078e021f */
[----:B------:R-:W-:Y:S01]  /*6c10*/  SHF.R.S32.HI R63, RZ, 0x18, R63 ;  /* 0x00000018ff3f7819 */ /* 0x000fe2000001143f */
[C---:B------:R-:W-:Y:S01]  /*6c20*/  IMAD R33, R57.reuse, R33, RZ ;  /* 0x0000002139217224 */ /* 0x040fe200078e02ff */
[----:B------:R-:W-:Y:S01]  /*6c30*/  SHF.L.U32 R74, R64, 0x8, RZ ;  /* 0x00000008404a7819 */ /* 0x000fe200000006ff */
[----:B------:R-:W-:Y:S01]  /*6c40*/  IMAD R32, R0, R58, R32 ;  /* 0x0000003a00207224 */ /* 0x000fe200078e0220 */
[----:B------:R-:W-:Y:S01]  /*6c50*/  SHF.R.S32.HI R0, RZ, 0x18, R80 ;  /* 0x00000018ff007819 */ /* 0x000fe20000011450 */
[----:B------:R-:W-:Y:S01]  /*6c60*/  IMAD R34, R57, R34, RZ ;  /* 0x0000002239227224 */ /* 0x000fe200078e02ff */
[----:B------:R-:W-:Y:S01]  /*6c70*/  PRMT R73, R65, 0x8880, RZ ;  /* 0x0000888041497816 */ /* 0x000fe200000000ff */
[----:B------:R-:W-:Y:S01]  /*6c80*/  IMAD R35, R57, R35, RZ ;  /* 0x0000002339237224 */ /* 0x000fe200078e02ff */
[----:B------:R-:W-:Y:S01]  /*6c90*/  SHF.R.S32.HI R50, RZ, 0x18, R64 ;  /* 0x00000018ff327819 */ /* 0x000fe20000011440 */
[----:B------:R-:W-:Y:S01]  /*6ca0*/  IMAD R33, R3, R58, R33 ;  /* 0x0000003a03217224 */ /* 0x000fe200078e0221 */
[----:B------:R-:W-:Y:S01]  /*6cb0*/  MOV R3, R79 ;  /* 0x0000004f00037202 */ /* 0x000fe20000000f00 */
[----:B------:R-:W-:Y:S01]  /*6cc0*/  IMAD R36, R57, R36, RZ ;  /* 0x0000002439247224 */ /* 0x000fe200078e02ff */
[C---:B------:R-:W-:Y:S01]  /*6cd0*/  SHF.L.U32 R72, R65.reuse, 0x10, RZ ;  /* 0x0000001041487819 */ /* 0x040fe200000006ff */
[-C--:B------:R-:W-:Y:S01]  /*6ce0*/  IMAD R34, R0, R58.reuse, R34 ;  /* 0x0000003a00227224 */ /* 0x080fe200078e0222 */
[----:B------:R-:W-:Y:S01]  /*6cf0*/  SHF.L.U32 R71, R65, 0x8, RZ ;  /* 0x0000000841477819 */ /* 0x000fe200000006ff */
[C---:B------:R-:W-:Y:S01]  /*6d00*/  IMAD R37, R57.reuse, R37, RZ ;  /* 0x0000002539257224 */ /* 0x040fe200078e02ff */
[----:B------:R-:W-:Y:S01]  /*6d10*/  PRMT R70, R66, 0x8880, RZ ;  /* 0x0000888042467816 */ /* 0x000fe200000000ff */
[----:B------:R-:W-:Y:S01]  /*6d20*/  IMAD R35, R62, R58, R35 ;  /* 0x0000003a3e237224 */ /* 0x000fe200078e0223 */
[----:B------:R-:W-:Y:S01]  /*6d30*/  SHF.R.S32.HI R51, RZ, 0x18, R65 ;  /* 0x00000018ff337819 */ /* 0x000fe20000011441 */
[----:B------:R-:W-:Y:S01]  /*6d40*/  IMAD R38, R57, R38, RZ ;  /* 0x0000002639267224 */ /* 0x000fe200078e02ff */
[----:B------:R-:W-:Y:S01]  /*6d50*/  SHF.L.U32 R69, R66, 0x10, RZ ;  /* 0x0000001042457819 */ /* 0x000fe200000006ff */
[-C--:B------:R-:W-:Y:S01]  /*6d60*/  IMAD R36, R3, R58.reuse, R36 ;  /* 0x0000003a03247224 */ /* 0x080fe200078e0224 */
[----:B------:R-:W-:Y:S01]  /*6d70*/  SHF.R.S32.HI R52, RZ, 0x18, R66 ;  /* 0x00000018ff347819 */ /* 0x000fe20000011442 */
[----:B------:R-:W-:Y:S01]  /*6d80*/  IMAD R39, R57, R39, RZ ;  /* 0x0000002739277224 */ /* 0x000fe200078e02ff */
[C---:B------:R-:W-:Y:S01]  /*6d90*/  SHF.L.U32 R65, R67.reuse, 0x10, RZ ;  /* 0x0000001043417819 */ /* 0x040fe200000006ff */
[----:B------:R-:W-:Y:S01]  /*6da0*/  IMAD.U32 R76, R64, 0x10000, RZ ;  /* 0x00010000404c7824 */ /* 0x000fe200078e00ff */
[----:B------:R-:W-:Y:S01]  /*6db0*/  SHF.L.U32 R64, R67, 0x8, RZ ;  /* 0x0000000843407819 */ /* 0x000fe200000006ff */
[----:B------:R-:W-:Y:S01]  /*6dc0*/  IMAD R37, R20, R58, R37 ;  /* 0x0000003a14257224 */ /* 0x000fe200078e0225 */
[----:B------:R-:W-:Y:S01]  /*6dd0*/  SHF.R.S32.HI R20, RZ, 0x18, R72 ;  /* 0x00000018ff147819 */ /* 0x000fe20000011448 */
[----:B-1----:R-:W-:Y:S01]  /*6de0*/  IMAD R4, R57, R4, RZ ;  /* 0x0000000439047224 */ /* 0x002fe200078e02ff */
[----:B------:R-:W-:Y:S01]  /*6df0*/  SHF.R.S32.HI R3, RZ, 0x18, R76 ;  /* 0x00000018ff037819 */ /* 0x000fe2000001144c */
[----:B------:R-:W-:Y:S01]  /*6e00*/  IMAD R38, R21, R58, R38 ;  /* 0x0000003a15267224 */ /* 0x000fe200078e0226 */
[----:B------:R-:W-:Y:S01]  /*6e10*/  SHF.R.S32.HI R53, RZ, 0x18, R67 ;  /* 0x00000018ff357819 */ /* 0x000fe20000011443 */
[----:B------:R-:W-:Y:S01]  /*6e20*/  IMAD.MOV.U32 R0, RZ, RZ, R78 ;  /* 0x000000ffff007224 */ /* 0x000fe200078e004e */
[----:B------:R-:W-:Y:S01]  /*6e30*/  I2IP.S8.S32.SAT R26, R27, R26, RZ ;  /* 0x0000001a1b1a7239 */ /* 0x000fe200000014ff */
[----:B------:R-:W-:Y:S01]  /*6e40*/  IMAD R39, R63, R58, R39 ;  /* 0x0000003a3f277224 */ /* 0x000fe200078e0227 */
[----:B------:R-:W-:Y:S01]  /*6e50*/  I2IP.S8.S32.SAT R40, R41, R40, RZ ;  /* 0x0000002829287239 */ /* 0x000fe200000014ff */
[----:B------:R-:W-:Y:S01]  /*6e60*/  IMAD R5, R57, R5, RZ ;  /* 0x0000000539057224 */ /* 0x000fe200078e02ff */
[----:B------:R-:W-:Y:S01]  /*6e70*/  I2IP.S8.S32.SAT R24, R25, R24, R26 ;  /* 0x0000001819187239 */ /* 0x000fe2000000141a */
[----:B------:R-:W-:Y:S01]  /*6e80*/  IMAD R4, R0, R58, R4 ;  /* 0x0000003a00047224 */ /* 0x000fe200078e0204 */
[----:B------:R-:W-:Y:S01]  /*6e90*/  SHF.R.S32.HI R0, RZ, 0x18, R74 ;  /* 0x00000018ff007819 */ /* 0x000fe2000001144a */
[----:B------:R-:W-:Y:S01]  /*6ea0*/  IMAD R6, R57, R6, RZ ;  /* 0x0000000639067224 */ /* 0x000fe200078e02ff */
[----:B------:R-:W-:Y:S01]  /*6eb0*/  I2IP.S8.S32.SAT R44, R45, R44, RZ ;  /* 0x0000002c2d2c7239 */ /* 0x000fe200000014ff */
[----:B------:R-:W-:Y:S01]  /*6ec0*/  IMAD R7, R57, R7, RZ ;  /* 0x0000000739077224 */ /* 0x000fe200078e02ff */
[----:B------:R-:W-:Y:S01]  /*6ed0*/  I2IP.S8.S32.SAT R48, R49, R48, RZ ;  /* 0x0000003031307239 */ /* 0x000fe200000014ff */
[----:B------:R-:W-:Y:S01]  /*6ee0*/  IMAD R5, R3, R58, R5 ;  /* 0x0000003a03057224 */ /* 0x000fe200078e0205 */
[----:B------:R-:W-:Y:S01]  /*6ef0*/  MOV R3, R73 ;  /* 0x0000004900037202 */ /* 0x000fe20000000f00 */
[----:B------:R-:W-:Y:S01]  /*6f00*/  IMAD R8, R57, R8, RZ ;  /* 0x0000000839087224 */ /* 0x000fe200078e02ff */
[----:B------:R-:W-:Y:S01]  /*6f10*/  I2IP.S8.S32.SAT R30, R31, R30, RZ ;  /* 0x0000001e1f1e7239 */ /* 0x000fe200000014ff */
[----:B------:R-:W-:Y:S01]  /*6f20*/  IMAD R6, R0, R58, R6 ;  /* 0x0000003a00067224 */ /* 0x000fe200078e0206 */
[----:B------:R-:W-:Y:S01]  /*6f30*/  SHF.R.S32.HI R0, RZ, 0x18, R71 ;  /* 0x00000018ff007819 */ /* 0x000fe20000011447 */
[----:B------:R-:W-:Y:S01]  /*6f40*/  IMAD R9, R57, R9, RZ ;  /* 0x0000000939097224 */ /* 0x000fe200078e02ff */
[----:B------:R-:W-:Y:S01]  /*6f50*/  I2IP.S8.S32.SAT R26, R35, R34, RZ ;  /* 0x00000022231a7239 */ /* 0x000fe200000014ff */
[----:B------:R-:W-:Y:S01]  /*6f60*/  IMAD R7, R50, R58, R7 ;  /* 0x0000003a32077224 */ /* 0x000fe200078e0207 */
[----:B------:R-:W-:Y:S01]  /*6f70*/  I2IP.S8.S32.SAT R27, R39, R38, RZ ;  /* 0x00000026271b7239 */ /* 0x000fe200000014ff */
[----:B------:R-:W-:Y:S01]  /*6f80*/  IMAD R10, R57, R10, RZ ;  /* 0x0000000a390a7224 */ /* 0x000fe200078e02ff */
[----:B------:R-:W-:Y:S01]  /*6f90*/  I2IP.S8.S32.SAT R105, R23, R22, R40 ;  /* 0x0000001617697239 */ /* 0x000fe20000001428 */
[----:B------:R-:W-:Y:S01]  /*6fa0*/  IMAD R8, R3, R58, R8 ;  /* 0x0000003a03087224 */ /* 0x000fe200078e0208 */
[----:B------:R-:W-:Y:S01]  /*6fb0*/  MOV R3, R70 ;  /* 0x0000004600037202 */ /* 0x000fe20000000f00 */
[----:B------:R-:W-:Y:S01]  /*6fc0*/  IMAD.SHL.U32 R68, R66, 0x100, RZ ;  /* 0x0000010042447824 */ /* 0x000fe200078e00ff */
[----:B------:R-:W-:Y:S01]  /*6fd0*/  PRMT R66, R67, 0x8880, RZ ;  /* 0x0000888043427816 */ /* 0x000fe200000000ff */
[----:B------:R-:W-:Y:S01]  /*6fe0*/  IMAD R11, R57, R11, RZ ;  /* 0x0000000b390b7224 */ /* 0x000fe200078e02ff */
[----:B------:R-:W-:Y:S01]  /*6ff0*/  I2IP.S8.S32.SAT R6, R7, R6, RZ ;  /* 0x0000000607067239 */ /* 0x000fe200000014ff */
[----:B------:R-:W-:Y:S01]  /*7000*/  IMAD R9, R20, R58, R9 ;  /* 0x0000003a14097224 */ /* 0x000fe200078e0209 */
[----:B------:R-:W-:Y:S01]  /*7010*/  SHF.R.S32.HI R20, RZ, 0x18, R69 ;  /* 0x00000018ff147819 */ /* 0x000fe20000011445 */
[C---:B------:R-:W-:Y:S01]  /*7020*/  IMAD R12, R57.reuse, R12, RZ ;  /* 0x0000000c390c7224 */ /* 0x040fe200078e02ff */
[----:B------:R-:W-:Y:S01]  /*7030*/  UIADD3 UR4, UPT, UPT, UR5, 0x100, URZ ;  /* 0x0000010005047890 */ /* 0x000fe2000fffe0ff */
[-C--:B------:R-:W-:Y:S01]  /*7040*/  IMAD R10, R0, R58.reuse, R10 ;  /* 0x0000003a000a7224 */ /* 0x080fe200078e020a */
[----:B------:R-:W-:Y:S01]  /*7050*/  SHF.R.S32.HI R0, RZ, 0x18, R68 ;  /* 0x00000018ff007819 */ /* 0x000fe20000011444 */
[----:B------:R-:W-:Y:S01]  /*7060*/  IMAD R13, R57, R13, RZ ;  /* 0x0000000d390d7224 */ /* 0x000fe200078e02ff */
[----:B------:R-:W-:Y:S01]  /*7070*/  UPRMT UR4, UR48, 0x654, UR4 ;  /* 0x0000065430047896 */ /* 0x000fe20008000004 */
[----:B------:R-:W-:Y:S01]  /*7080*/  IMAD R11, R51, R58, R11 ;  /* 0x0000003a330b7224 */ /* 0x000fe200078e020b */
[----:B------:R-:W-:Y:S01]  /*7090*/  I2IP.S8.S32.SAT R4, R5, R4, R6 ;  /* 0x0000000405047239 */ /* 0x000fe20000001406 */
[----:B------:R-:W-:Y:S01]  /*70a0*/  IMAD R12, R3, R58, R12 ;  /* 0x0000003a030c7224 */ /* 0x000fe200078e020c */
[----:B------:R-:W-:Y:S01]  /*70b0*/  MOV R3, R66 ;  /* 0x0000004200037202 */ /* 0x000fe20000000f00 */
[----:B------:R-:W-:Y:S01]  /*70c0*/  IMAD R14, R57, R14, RZ ;  /* 0x0000000e390e7224 */ /* 0x000fe200078e02ff */
[----:B------:R-:W-:Y:S01]  /*70d0*/  I2IP.S8.S32.SAT R10, R11, R10, RZ ;  /* 0x0000000a0b0a7239 */ /* 0x000fe200000014ff */
[----:B------:R-:W-:Y:S01]  /*70e0*/  IMAD R13, R20, R58, R13 ;  /* 0x0000003a140d7224 */ /* 0x000fe200078e020d */
[----:B------:R-:W-:Y:S01]  /*70f0*/  SHF.R.S32.HI R20, RZ, 0x18, R65 ;  /* 0x00000018ff147819 */ /* 0x000fe20000011441 */
[----:B------:R-:W-:Y:S01]  /*7100*/  IMAD R15, R57, R15, RZ ;  /* 0x0000000f390f7224 */ /* 0x000fe200078e02ff */
[----:B------:R-:W-:Y:S01]  /*7110*/  I2IP.S8.S32.SAT R106, R43, R42, R44 ;  /* 0x0000002a2b6a7239 */ /* 0x000fe2000000142c */
[----:B------:R-:W-:Y:S01]  /*7120*/  IMAD R16, R57, R16, RZ ;  /* 0x0000001039107224 */ /* 0x000fe200078e02ff */
[----:B------:R-:W-:Y:S01]  /*7130*/  I2IP.S8.S32.SAT R107, R47, R46, R48 ;  /* 0x0000002e2f6b7239 */ /* 0x000fe20000001430 */
[----:B------:R-:W-:Y:S01]  /*7140*/  IMAD R14, R0, R58, R14 ;  /* 0x0000003a000e7224 */ /* 0x000fe200078e020e */
[----:B------:R-:W-:Y:S01]  /*7150*/  SHF.R.S32.HI R0, RZ, 0x18, R64 ;  /* 0x00000018ff007819 */ /* 0x000fe20000011440 */
[----:B------:R-:W-:Y:S01]  /*7160*/  IMAD R17, R57, R17, RZ ;  /* 0x0000001139117224 */ /* 0x000fe200078e02ff */
[----:B------:R-:W-:Y:S01]  /*7170*/  I2IP.S8.S32.SAT R25, R29, R28, R30 ;  /* 0x0000001c1d197239 */ /* 0x000fe2000000141e */
[----:B------:R-:W-:Y:S01]  /*7180*/  IMAD R15, R52, R58, R15 ;  /* 0x0000003a340f7224 */ /* 0x000fe200078e020f */
[----:B------:R-:W-:Y:S01]  /*7190*/  I2IP.S8.S32.SAT R26, R33, R32, R26 ;  /* 0x00000020211a7239 */ /* 0x000fe2000000141a */
[----:B------:R-:W-:Y:S01]  /*71a0*/  IMAD R16, R3, R58, R16 ;  /* 0x0000003a03107224 */ /* 0x000fe200078e0210 */
[----:B------:R-:W-:Y:S01]  /*71b0*/  I2IP.S8.S32.SAT R27, R37, R36, R27 ;  /* 0x00000024251b7239 */ /* 0x000fe2000000141b */
[----:B------:R-:W-:Y:S01]  /*71c0*/  IMAD R18, R57, R18, RZ ;  /* 0x0000001239127224 */ /* 0x000fe200078e02ff */
[----:B------:R-:W-:Y:S01]  /*71d0*/  I2IP.S8.S32.SAT R14, R15, R14, RZ ;  /* 0x0000000e0f0e7239 */ /* 0x000fe200000014ff */
[----:B------:R-:W-:Y:S01]  /*71e0*/  IMAD R17, R20, R58, R17 ;  /* 0x0000003a14117224 */ /* 0x000fe200078e0211 */
[----:B------:R-:W-:Y:S01]  /*71f0*/  I2IP.S8.S32.SAT R5, R9, R8, R10 ;  /* 0x0000000809057239 */ /* 0x000fe2000000140a */
[----:B------:R-:W-:Y:S01]  /*7200*/  IMAD R19, R57, R19, RZ ;  /* 0x0000001339137224 */ /* 0x000fe200078e02ff */
[----:B------:R-:W-:Y:S01]  /*7210*/  I2IP.S8.S32.SAT R6, R13, R12, R14 ;  /* 0x0000000c0d067239 */ /* 0x000fe2000000140e */
[-C--:B------:R-:W-:Y:S01]  /*7220*/  IMAD R18, R0, R58.reuse, R18 ;  /* 0x0000003a00127224 */ /* 0x080fe200078e0212 */
[----:B------:R-:W-:Y:S01]  /*7230*/  NOP ;  /* 0x0000000000007918 */ /* 0x000fe20000000000 */
[----:B------:R-:W-:Y:S01]  /*7240*/  IMAD R19, R53, R58, R19 ;  /* 0x0000003a35137224 */ /* 0x000fe200078e0213 */
[----:B------:R-:W-:Y:S01]  /*7250*/  SYNCS.ARRIVE.TRANS64.RED.A1T0 RZ, [UR4], RZ ;  /* 0x000000ffffff79a7 */ /* 0x000fe20008100404 */
[----:B------:R1:W-:Y:S01]  /*7260*/  STS.128 [R111+UR44+0x1a00], R104 ;  /* 0x001a00686f007988 */ /* 0x0003e20008000c2c */
[----:B------:R-:W-:Y:S01]  /*7270*/  BSSY.RECONVERGENT B0, `(.L_x_108) ;  /* 0x0000023000007945 */ /* 0x000fe20003800200 */
[----:B------:R-:W-:Y:S02]  /*7280*/  IADD3 R56, PT, PT, R56, 0x1, RZ ;  /* 0x0000000138387810 */ /* 0x000fe40007ffe0ff */
[----:B------:R-:W-:Y:S04]  /*7290*/  I2IP.S8.S32.SAT R7, R19, R18, RZ ;  /* 0x0000001213077239 */ /* 0x000fe800000014ff */
[----:B------:R1:W-:Y:S01]  /*72a0*/  STS.128 [R111+UR44+0x2200], R24 ;  /* 0x002200186f007988 */ /* 0x0003e20008000c2c */
[----:B------:R-:W-:Y:S07]  /*72b0*/  I2IP.S8.S32.SAT R7, R17, R16, R7 ;  /* 0x0000001011077239 */ /* 0x000fee0000001407 */
[----:B------:R1:W-:Y:S01]  /*72c0*/  STS.128 [R111+UR44+0x2a00], R4 ;  /* 0x002a00046f007988 */ /* 0x0003e20008000c2c */
[----:B------:R-:W-:Y:S01]  /*72d0*/  @!PT LDS RZ, [RZ] ;  /* 0x00000000fffff984 */ /* 0x000fe20000000800 */
[----:B------:R-:W-:Y:S01]  /*72e0*/  @!PT LDS RZ, [RZ] ;  /* 0x00000000fffff984 */ /* 0x000fe20000000800 */
[----:B------:R-:W-:Y:S01]  /*72f0*/  @!PT LDS RZ, [RZ] ;  /* 0x00000000fffff984 */ /* 0x000fe20000000800 */
[----:B------:R-:W-:Y:S01]  /*7300*/  @!PT LDS RZ, [RZ] ;  /* 0x00000000fffff984 */ /* 0x000fe20000000800 */
[----:B------:R3:W-:Y:S07]  /*7310*/  MEMBAR.ALL.CTA ;  /* 0x0000000000007992 */ /* 0x0007ee0000008000 */
[----:B---3--:R-:W3:Y:S02]  /*7320*/  FENCE.VIEW.ASYNC.S ;  /* 0x00000000000073c6 */ /* 0x008ee40000000000 */
[----:B---3--:R-:W-:Y:S06]  /*7330*/  BAR.SYNC.DEFER_BLOCKING 0x1, 0x80 ;  /* 0x0042000000007b1d */ /* 0x008fec0000010000 */
[----:B------:R-:W-:Y:S05]  /*7340*/  @P0 BRA `(.L_x_109) ;  /* 0x0000000000540947 */ /* 0x000fea0003800000 */
[----:B------:R-:W-:Y:S02]  /*7350*/  UIADD3 UR4, UPT, UPT, UR44, 0x1a00, URZ ;  /* 0x00001a002c047890 */ /* 0x000fe4000fffe0ff */
[----:B------:R-:W-:Y:S02]  /*7360*/  UIMAD UR9, UR45, 0x60, URZ ;  /* 0x000000602d0978a4 */ /* 0x000fe4000f8e02ff */
[----:B------:R-:W-:Y:S02]  /*7370*/  USHF.L.U32 UR10, UR46, 0x6, URZ ;  /* 0x000000062e0a7899 */ /* 0x000fe400080006ff */
[----:B------:R-:W-:Y:S01]  /*7380*/  MOV R118, UR4 ;  /* 0x0000000400767c02 */ /* 0x000fe20008000f00 */
[----:B------:R-:W-:Y:S01]  /*7390*/  UIADD3 UR4, UP0, UPT, UR62, 0x680, URZ ;  /* 0x000006803e047890 */ /* 0x000fe2000ff1e0ff */
[----:B------:R-:W-:Y:S02]  /*73a0*/  UMOV UR11, UR36 ;  /* 0x00000024000b7c82 */ /* 0x000fe40008000000 */
[----:B------:R-:W-:Y:S01]  /*73b0*/  R2UR UR8, R118 ;  /* 0x00000000760872ca */ /* 0x000fe200000e0000 */
[----:B------:R-:W-:Y:S02]  /*73c0*/  UIADD3.X UR5, UPT, UPT, URZ, UR63, URZ, UP0, !UPT ;  /* 0x0000003fff057290 */ /* 0x000fe400087fe4ff */
[----:B------:R-:W-:Y:S02]  /*73d0*/  UIADD3 UR16, UPT, UPT, UR44, 0x2200, URZ ;  /* 0x000022002c107890 */ /* 0x000fe4000fffe0ff */
[----:B------:R-:W-:Y:S01]  /*73e0*/  UIADD3 UR17, UPT, UPT, UR9, 0x20, URZ ;  /* 0x0000002009117890 */ /* 0x000fe2000fffe0ff */
[----:B------:R-:W-:Y:S01]  /*73f0*/  UMOV UR19, UR36 ;  /* 0x0000002400137c82 */ /* 0x000fe20008000000 */
[----:B------:R-:W-:Y:S01]  /*7400*/  UMOV UR18, UR10 ;  /* 0x0000000a00127c82 */ /* 0x000fe20008000000 */
[----:B------:R-:W-:Y:S02]  /*7410*/  UIADD3 UR12, UPT, UPT, UR44, 0x2a00, URZ ;  /* 0x00002a002c0c7890 */ /* 0x000fe4000fffe0ff */
[----:B------:R-:W-:Y:S03]  /*7420*/  UIADD3 UR13, UPT, UPT, UR9, 0x40, URZ ;  /* 0x00000040090d7890 */ /* 0x000fe6000fffe0ff */
[----:B------:R3:W-:Y:S01]  /*7430*/  UTMASTG.3D [UR8], [UR4] ;  /* 0x00000008040073b5 */ /* 0x0007e20008010000 */
[----:B------:R-:W-:Y:S01]  /*7440*/  UMOV UR15, UR36 ;  /* 0x00000024000f7c82 */ /* 0x000fe20008000000 */
[----:B------:R-:W-:Y:S01]  /*7450*/  UMOV UR14, UR10 ;  /* 0x0000000a000e7c82 */ /* 0x000fe20008000000 */
[----:B------:R3:W-:Y:S03]  /*7460*/  UTMASTG.3D [UR16], [UR4] ;  /* 0x00000010040073b5 */ /* 0x0007e60008010000 */
[----:B------:R3:W-:Y:S01]  /*7470*/  UTMASTG.3D [UR12], [UR4] ;  /* 0x0000000c040073b5 */ /* 0x0007e20008010000 */
[----:B------:R0:W-:Y:S01]  /*7480*/  UTMACMDFLUSH ;  /* 0x00000000000079b7 */ /* 0x0001e20000000000 */
[----:B---3--:R-:W-:Y:S04]  /*7490*/  DEPBAR.LE SB0, 0x0 ;  /* 0x000080000000791a */ /* 0x008fe80000000000 */
.L_x_109:
[----:B------:R-:W-:Y:S05]  /*74a0*/  BSYNC.RECONVERGENT B0 ;  /* 0x0000000000007941 */ /* 0x000fea0003800200 */
.L_x_108:
[----:B------:R-:W-:Y:S01]  /*74b0*/  BAR.SYNC.DEFER_BLOCKING 0x1, 0x80 ;  /* 0x0042000000007b1d */ /* 0x000fe20000010000 */
[----:B------:R-:W-:Y:S01]  /*74c0*/  ISETP.NE.AND P0, PT, R114, 0x2, PT ;  /* 0x000000027200780c */ /* 0x000fe20003f05270 */
[----:B------:R-:W-:Y:S01]  /*74d0*/  UISETP.NE.AND UP0, UPT, UR47, URZ, UPT ;  /* 0x000000ff2f00728c */ /* 0x000fe2000bf05270 */
[----:B------:R-:W-:Y:S01]  /*74e0*/  ISETP.NE.AND P1, PT, R56, 0x4, PT ;  /* 0x000000043800780c */ /* 0x000fe20003f25270 */
[----:B------:R-:W-:Y:S01]  /*74f0*/  UIADD3 UR45, UPT, UPT, UR37, UR57, URZ ;  /* 0x00000039252d7290 */ /* 0x000fe2000fffe0ff */
[----:B------:R-:W-:Y:S01]  /*7500*/  SEL R3, RZ, 0x1, P0 ;  /* 0x00000001ff037807 */ /* 0x000fe20000000000 */
[----:B------:R-:W-:Y:S01]  /*7510*/  UIADD3 UR46, UPT, UPT, UR38, UR60, URZ ;  /* 0x0000003c262e7290 */ /* 0x000fe2000fffe0ff */
[----:B------:R-:W-:Y:S02]  /*7520*/  SEL R0, RZ, 0x1, P1 ;  /* 0x00000001ff007807 */ /* 0x000fe40000800000 */
[----:B------:R-:W-:Y:S02]  /*7530*/  LOP3.LUT R116, R116, R3, RZ, 0x3c, !PT ;  /* 0x0000000374747212 */ /* 0x000fe400078e3cff */
[----:B------:R-:W-:Y:S02]  /*7540*/  LOP3.LUT R117, R117, R0, RZ, 0x3c, !PT ;  /* 0x0000000075757212 */ /* 0x000fe400078e3cff */
[----:B------:R-:W-:Y:S02]  /*7550*/  SEL R114, R114, RZ, P0 ;  /* 0x000000ff72727207 */ /* 0x000fe40000000000 */
[----:B------:R-:W-:Y:S01]  /*7560*/  SEL R56, R56, RZ, P1 ;  /* 0x000000ff38387207 */ /* 0x000fe20000800000 */
[----:B------:R-:W-:Y:S01]  /*7570*/  UMOV UR36, UR51 ;  /* 0x0000003300247c82 */ /* 0x000fe20008000000 */
[----:B------:R-:W-:Y:S05]  /*7580*/  BRA.U UP0, `(.L_x_110) ;  /* 0xffffffdd00047547 */ /* 0x000fea000b83ffff */
[----:B------:R-:W-:Y:S05]  /*7590*/  EXIT ;  /* 0x000000000000794d */ /* 0x000fea0003800000 */
.L_x_25:
[----:B---3--:R3:W4:Y:S02]  /*75a0*/  SYNCS.PHASECHK.TRANS64.TRYWAIT P0, [R0+URZ+0x130], R2 ;  /* 0x00013002000075a7 */ /* 0x00872400080011ff */
[----:B----4-:R-:W-:Y:S05]  /*75b0*/  @!P0 NANOSLEEP.SYNCS 0x989680 ;  /* 0x009896800000895d */ /* 0x010fea0003900000 */
[----:B------:R-:W4:Y:S02]  /*75c0*/  @!P0 SYNCS.PHASECHK.TRANS64 P0, [R0+URZ+0x130], R2 ;  /* 0x00013002000085a7 */ /* 0x000f2400080010ff */
[----:B----4-:R-:W-:Y:S05]  /*75d0*/  @!P0 BRA `(.L_x_25) ;  /* 0xfffffffc00f08947 */ /* 0x010fea000383ffff */
[----:B------:R-:W-:Y:S05]  /*75e0*/  BRA `(.L_x_111) ;  /* 0xffffffa000c07947 */ /* 0x000fea000383ffff */
.L_x_28:
[----:B--2---:R-:W-:Y:S07]  /*75f0*/  MOV R0, UR33 ;  /* 0x0000002100007c02 */ /* 0x004fee0008000f00 */
.L_x_112:
[----:B--2---:R2:W3:Y:S02]  /*7600*/  SYNCS.PHASECHK.TRANS64.TRYWAIT P0, [R0+URZ+0x50], R3 ;  /* 0x00005003000075a7 */ /* 0x0044e400080011ff */
[----:B---3--:R-:W-:Y:S05]  /*7610*/  @!P0 NANOSLEEP.SYNCS 0x989680 ;  /* 0x009896800000895d */ /* 0x008fea0003900000 */
[----:B------:R-:W3:Y:S02]  /*7620*/  @!P0 SYNCS.PHASECHK.TRANS64 P0, [R0+URZ+0x50], R3 ;  /* 0x00005003000085a7 */ /* 0x000ee400080010ff */
[----:B---3--:R-:W-:Y:S05]  /*7630*/  @!P0 BRA `(.L_x_112) ;  /* 0xfffffffc00f08947 */ /* 0x008fea000383ffff */
[----:B------:R-:W-:Y:S05]  /*7640*/  BRA `(.L_x_27) ;  /* 0xffffffa400087947 */ /* 0x000fea000383ffff */
.L_x_35:
[----:B-1----:R-:W-:Y:S07]  /*7650*/  MOV R0, UR17 ;  /* 0x0000001100007c02 */ /* 0x002fee0008000f00 */
.L_x_113:
[----:B-1----:R1:W2:Y:S02]  /*7660*/  SYNCS.PHASECHK.TRANS64.TRYWAIT P0, [R0+URZ+0x50], R3 ;  /* 0x00005003000075a7 */ /* 0x0022a400080011ff */
[----:B--2---:R-:W-:Y:S05]  /*7670*/  @!P0 NANOSLEEP.SYNCS 0x989680 ;  /* 0x009896800000895d */ /* 0x004fea0003900000 */
[----:B------:R-:W2:Y:S02]  /*7680*/  @!P0 SYNCS.PHASECHK.TRANS64 P0, [R0+URZ+0x50], R3 ;  /* 0x00005003000085a7 */ /* 0x000ea400080010ff */
[----:B--2---:R-:W-:Y:S05]  /*7690*/  @!P0 BRA `(.L_x_113) ;  /* 0xfffffffc00f08947 */ /* 0x004fea000383ffff */
[----:B------:R-:W-:Y:S05]  /*76a0*/  BRA `(.L_x_34) ;  /* 0xffffffa400c47947 */ /* 0x000fea000383ffff */
.L_x_40:
[----:B-1----:R1:W2:Y:S02]  /*76b0*/  SYNCS.PHASECHK.TRANS64.TRYWAIT P0, [R3+URZ+0xc0], R0 ;  /* 0x0000c000030075a7 */ /* 0x0022a400080011ff */
[----:B--2---:R-:W-:Y:S05]  /*76c0*/  @!P0 NANOSLEEP.SYNCS 0x989680 ;  /* 0x009896800000895d */ /* 0x004fea0003900000 */
[----:B------:R-:W2:Y:S02]  /*76d0*/  @!P0 SYNCS.PHASECHK.TRANS64 P0, [R3+URZ+0xc0], R0 ;  /* 0x0000c000030085a7 */ /* 0x000ea400080010ff */
[----:B--2---:R-:W-:Y:S05]  /*76e0*/  @!P0 BRA `(.L_x_40) ;  /* 0xfffffffc00f08947 */ /* 0x004fea000383ffff */
[----:B------:R-:W-:Y:S05]  /*76f0*/  BRA `(.L_x_114) ;  /* 0xffffffa800687947 */ /* 0x000fea000383ffff */
.L_x_44:
[----:B------:R-:W-:-:S07]  /*7700*/  MOV R0, UR4 ;  /* 0x0000000400007c02 */ /* 0x000fce0008000f00 */
.L_x_115:
[----:B-1----:R1:W2:Y:S02]  /*7710*/  SYNCS.PHASECHK.TRANS64.TRYWAIT P0, [R0+URZ], R2 ;  /* 0x00000002000075a7 */ /* 0x0022a400080011ff */
[----:B--2---:R-:W-:Y:S05]  /*7720*/  @!P0 NANOSLEEP.SYNCS 0x989680 ;  /* 0x009896800000895d */ /* 0x004fea0003900000 */
[----:B------:R-:W2:Y:S02]  /*7730*/  @!P0 SYNCS.PHASECHK.TRANS64 P0, [R0+URZ], R2 ;  /* 0x00000002000085a7 */ /* 0x000ea400080010ff */
[----:B--2---:R-:W-:Y:S05]  /*7740*/  @!P0 BRA `(.L_x_115) ;  /* 0xfffffffc00f08947 */ /* 0x004fea000383ffff */
[----:B------:R-:W-:Y:S05]  /*7750*/  BRA `(.L_x_116) ;  /* 0xffffffb0000c7947 */ /* 0x000fea000383ffff */
.L_x_45:
[----:B------:R-:W-:-:S07]  /*7760*/  MOV R0, UR5 ;  /* 0x0000000500007c02 */ /* 0x000fce0008000f00 */
.L_x_117:
[----:B-1----:R1:W2:Y:S02]  /*7770*/  SYNCS.PHASECHK.TRANS64.TRYWAIT P0, [R0+URZ], R3 ;  /* 0x00000003000075a7 */ /* 0x0022a400080011ff */
[----:B--2---:R-:W-:Y:S05]  /*7780*/  @!P0 NANOSLEEP.SYNCS 0x989680 ;  /* 0x009896800000895d */ /* 0x004fea0003900000 */
[----:B------:R-:W2:Y:S02]  /*7790*/  @!P0 SYNCS.PHASECHK.TRANS64 P0, [R0+URZ], R3 ;  /* 0x00000003000085a7 */ /* 0x000ea400080010ff */
[----:B--2---:R-:W-:Y:S05]  /*77a0*/  @!P0 BRA `(.L_x_117) ;  /* 0xfffffffc00f08947 */ /* 0x004fea000383ffff */
[----:B------:R-:W-:Y:S05]  /*77b0*/  BRA `(.L_x_118) ;  /* 0xffffffb000187947 */ /* 0x000fea000383ffff */
.L_x_46:
[----:B------:R-:W-:-:S07]  /*77c0*/  MOV R0, UR5 ;  /* 0x0000000500007c02 */ /* 0x000fce0008000f00 */
.L_x_119:
[----:B-1----:R1:W2:Y:S02]  /*77d0*/  SYNCS.PHASECHK.TRANS64.TRYWAIT P0, [R0+URZ], R3 ;  /* 0x00000003000075a7 */ /* 0x0022a400080011ff */
[----:B--2---:R-:W-:Y:S05]  /*77e0*/  @!P0 NANOSLEEP.SYNCS 0x989680 ;  /* 0x009896800000895d */ /* 0x004fea0003900000 */
[----:B------:R-:W2:Y:S02]  /*77f0*/  @!P0 SYNCS.PHASECHK.TRANS64 P0, [R0+URZ], R3 ;  /* 0x00000003000085a7 */ /* 0x000ea400080010ff */
[----:B--2---:R-:W-:Y:S05]  /*7800*/  @!P0 BRA `(.L_x_119) ;  /* 0xfffffffc00f08947 */ /* 0x004fea000383ffff */
[----:B------:R-:W-:Y:S05]  /*7810*/  BRA `(.L_x_120) ;  /* 0xffffffb000247947 */ /* 0x000fea000383ffff */
.L_x_47:
[----:B------:R-:W-:-:S07]  /*7820*/  MOV R0, UR5 ;  /* 0x0000000500007c02 */ /* 0x000fce0008000f00 */
.L_x_121:
[----:B-1----:R1:W2:Y:S02]  /*7830*/  SYNCS.PHASECHK.TRANS64.TRYWAIT P0, [R0+URZ], R3 ;  /* 0x00000003000075a7 */ /* 0x0022a400080011ff */
[----:B--2---:R-:W-:Y:S05]  /*7840*/  @!P0 NANOSLEEP.SYNCS 0x989680 ;  /* 0x009896800000895d */ /* 0x004fea0003900000 */
[----:B------:R-:W2:Y:S02]  /*7850*/  @!P0 SYNCS.PHASECHK.TRANS64 P0, [R0+URZ], R3 ;  /* 0x00000003000085a7 */ /* 0x000ea400080010ff */
[----:B--2---:R-:W-:Y:S05]  /*7860*/  @!P0 BRA `(.L_x_121) ;  /* 0xfffffffc00f08947 */ /* 0x004fea000383ffff */
[----:B------:R-:W-:Y:S05]  /*7870*/  BRA `(.L_x_122) ;  /* 0xffffffb000307947 */ /* 0x000fea000383ffff */
.L_x_48:
[----:B------:R-:W-:-:S07]  /*7880*/  MOV R0, UR5 ;  /* 0x0000000500007c02 */ /* 0x000fce0008000f00 */
.L_x_123:
[----:B-1----:R1:W2:Y:S02]  /*7890*/  SYNCS.PHASECHK.TRANS64.TRYWAIT P0, [R0+URZ], R3 ;  /* 0x00000003000075a7 */ /* 0x0022a400080011ff */
[----:B--2---:R-:W-:Y:S05]  /*78a0*/  @!P0 NANOSLEEP.SYNCS 0x989680 ;  /* 0x009896800000895d */ /* 0x004fea0003900000 */
[----:B------:R-:W2:Y:S02]  /*78b0*/  @!P0 SYNCS.PHASECHK.TRANS64 P0, [R0+URZ], R3 ;  /* 0x00000003000085a7 */ /* 0x000ea400080010ff */
[----:B--2---:R-:W-:Y:S05]  /*78c0*/  @!P0 BRA `(.L_x_123) ;  /* 0xfffffffc00f08947 */ /* 0x004fea000383ffff */
[----:B------:R-:W-:Y:S05]  /*78d0*/  BRA `(.L_x_124) ;  /* 0xffffffb0003c7947 */ /* 0x000fea000383ffff */
.L_x_49:
[----:B------:R-:W-:-:S07]  /*78e0*/  MOV R0, UR5 ;  /* 0x0000000500007c02 */ /* 0x000fce0008000f00 */
.L_x_125:
[----:B-1----:R1:W2:Y:S02]  /*78f0*/  SYNCS.PHASECHK.TRANS64.TRYWAIT P0, [R0+URZ], R3 ;  /* 0x00000003000075a7 */ /* 0x0022a400080011ff */
[----:B--2---:R-:W-:Y:S05]  /*7900*/  @!P0 NANOSLEEP.SYNCS 0x989680 ;  /* 0x009896800000895d */ /* 0x004fea0003900000 */
[----:B------:R-:W2:Y:S02]  /*7910*/  @!P0 SYNCS.PHASECHK.TRANS64 P0, [R0+URZ], R3 ;  /* 0x00000003000085a7 */ /* 0x000ea400080010ff */
[----:B--2---:R-:W-:Y:S05]  /*7920*/  @!P0 BRA `(.L_x_125) ;  /* 0xfffffffc00f08947 */ /* 0x004fea000383ffff */
[----:B------:R-:W-:Y:S05]  /*7930*/  BRA `(.L_x_126) ;  /* 0xffffffb000487947 */ /* 0x000fea000383ffff */
.L_x_50:
[----:B------:R-:W-:-:S07]  /*7940*/  MOV R0, UR5 ;  /* 0x0000000500007c02 */ /* 0x000fce0008000f00 */
.L_x_127:
[----:B-1----:R1:W2:Y:S02]  /*7950*/  SYNCS.PHASECHK.TRANS64.TRYWAIT P0, [R0+URZ], R3 ;  /* 0x00000003000075a7 */ /* 0x0022a400080011ff */
[----:B--2---:R-:W-:Y:S05]  /*7960*/  @!P0 NANOSLEEP.SYNCS 0x989680 ;  /* 0x009896800000895d */ /* 0x004fea0003900000 */
[----:B------:R-:W2:Y:S02]  /*7970*/  @!P0 SYNCS.PHASECHK.TRANS64 P0, [R0+URZ], R3 ;  /* 0x00000003000085a7 */ /* 0x000ea400080010ff */
[----:B--2---:R-:W-:Y:S05]  /*7980*/  @!P0 BRA `(.L_x_127) ;  /* 0xfffffffc00f08947 */ /* 0x004fea000383ffff */
[----:B------:R-:W-:Y:S05]  /*7990*/  BRA `(.L_x_128) ;  /* 0xffffffb000547947 */ /* 0x000fea000383ffff */
.L_x_51:
[----:B------:R-:W-:-:S07]  /*79a0*/  MOV R0, UR5 ;  /* 0x0000000500007c02 */ /* 0x000fce0008000f00 */
.L_x_129:
[----:B-1----:R1:W2:Y:S02]  /*79b0*/  SYNCS.PHASECHK.TRANS64.TRYWAIT P0, [R0+URZ], R3 ;  /* 0x00000003000075a7 */ /* 0x0022a400080011ff */
[----:B--2---:R-:W-:Y:S05]  /*79c0*/  @!P0 NANOSLEEP.SYNCS 0x989680 ;  /* 0x009896800000895d */ /* 0x004fea0003900000 */
[----:B------:R-:W2:Y:S02]  /*79d0*/  @!P0 SYNCS.PHASECHK.TRANS64 P0, [R0+URZ], R3 ;  /* 0x00000003000085a7 */ /* 0x000ea400080010ff */
[----:B--2---:R-:W-:Y:S05]  /*79e0*/  @!P0 BRA `(.L_x_129) ;  /* 0xfffffffc00f08947 */ /* 0x004fea000383ffff */
[----:B------:R-:W-:Y:S05]  /*79f0*/  BRA `(.L_x_130) ;  /* 0xffffffb000607947 */ /* 0x000fea000383ffff */
.L_x_52:
[----:B------:R-:W-:-:S07]  /*7a00*/  MOV R0, UR5 ;  /* 0x0000000500007c02 */ /* 0x000fce0008000f00 */
.L_x_131:
[----:B-1----:R1:W2:Y:S02]  /*7a10*/  SYNCS.PHASECHK.TRANS64.TRYWAIT P0, [R0+URZ], R3 ;  /* 0x00000003000075a7 */ /* 0x0022a400080011ff */
[----:B--2---:R-:W-:Y:S05]  /*7a20*/  @!P0 NANOSLEEP.SYNCS 0x989680 ;  /* 0x009896800000895d */ /* 0x004fea0003900000 */
[----:B------:R-:W2:Y:S02]  /*7a30*/  @!P0 SYNCS.PHASECHK.TRANS64 P0, [R0+URZ], R3 ;  /* 0x00000003000085a7 */ /* 0x000ea400080010ff */
[----:B--2---:R-:W-:Y:S05]  /*7a40*/  @!P0 BRA `(.L_x_131) ;  /* 0xfffffffc00f08947 */ /* 0x004fea000383ffff */
[----:B------:R-:W-:Y:S05]  /*7a50*/  BRA `(.L_x_132) ;  /* 0xffffffb0006c7947 */ /* 0x000fea000383ffff */
.L_x_55:
[----:B--2---:R2:W3:Y:S02]  /*7a60*/  SYNCS.PHASECHK.TRANS64.TRYWAIT P0, [R2+URZ+0x120], R4 ;  /* 0x00012004020075a7 */ /* 0x0044e400080011ff */
[----:B---3--:R-:W-:Y:S05]  /*7a70*/  @!P0 NANOSLEEP.SYNCS 0x989680 ;  /* 0x009896800000895d */ /* 0x008fea0003900000 */
[----:B------:R-:W3:Y:S02]  /*7a80*/  @!P0 SYNCS.PHASECHK.TRANS64 P0, [R2+URZ+0x120], R4 ;  /* 0x00012004020085a7 */ /* 0x000ee400080010ff */
[----:B---3--:R-:W-:Y:S05]  /*7a90*/  @!P0 BRA `(.L_x_55) ;  /* 0xfffffffc00f08947 */ /* 0x008fea000383ffff */
[----:B------:R-:W-:Y:S05]  /*7aa0*/  BRA `(.L_x_133) ;  /* 0xffffffb000c87947 */ /* 0x000fea000383ffff */
.L_x_56:
[----:B------:R-:W-:-:S07]  /*7ab0*/  MOV R2, UR4 ;  /* 0x0000000400027c02 */ /* 0x000fce0008000f00 */
.L_x_134:
[----:B--2---:R2:W3:Y:S02]  /*7ac0*/  SYNCS.PHASECHK.TRANS64.TRYWAIT P0, [R2+URZ+0xd0], R5 ;  /* 0x0000d005020075a7 */ /* 0x0044e400080011ff */
[----:B---3--:R-:W-:Y:S05]  /*7ad0*/  @!P0 NANOSLEEP.SYNCS 0x989680 ;  /* 0x009896800000895d */ /* 0x008fea0003900000 */
[----:B------:R-:W3:Y:S02]  /*7ae0*/  @!P0 SYNCS.PHASECHK.TRANS64 P0, [R2+URZ+0xd0], R5 ;  /* 0x0000d005020085a7 */ /* 0x000ee400080010ff */
[----:B---3--:R-:W-:Y:S05]  /*7af0*/  @!P0 BRA `(.L_x_134) ;  /* 0xfffffffc00f08947 */ /* 0x008fea000383ffff */
[----:B------:R-:W-:Y:S05]  /*7b00*/  BRA `(.L_x_135) ;  /* 0xffffffb000d87947 */ /* 0x000fea000383ffff */
.L_x_57:
[----:B--2---:R2:W3:Y:S02]  /*7b10*/  SYNCS.PHASECHK.TRANS64.TRYWAIT P1, [R2+URZ+0xc0], R4 ;  /* 0x0000c004020075a7 */ /* 0x0044e400080211ff */
[----:B---3--:R-:W-:Y:S05]  /*7b20*/  @!P1 NANOSLEEP.SYNCS 0x989680 ;  /* 0x009896800000995d */ /* 0x008fea0003900000 */
[----:B------:R-:W3:Y:S02]  /*7b30*/  @!P1 SYNCS.PHASECHK.TRANS64 P1, [R2+URZ+0xc0], R4 ;  /* 0x0000c004020095a7 */ /* 0x000ee400080210ff */
[----:B---3--:R-:W-:Y:S05]  /*7b40*/  @!P1 BRA `(.L_x_57) ;  /* 0xfffffffc00f09947 */ /* 0x008fea000383ffff */
[----:B------:R-:W-:Y:S05]  /*7b50*/  BRA `(.L_x_136) ;  /* 0xffffffb400087947 */ /* 0x000fea000383ffff */
.L_x_60:
[----:B------:R-:W-:-:S07]  /*7b60*/  MOV R0, UR4 ;  /* 0x0000000400007c02 */ /* 0x000fce0008000f00 */
.L_x_137:
[----:B--2---:R2:W3:Y:S02]  /*7b70*/  SYNCS.PHASECHK.TRANS64.TRYWAIT P0, [R0+URZ+0xd0], R2 ;  /* 0x0000d002000075a7 */ /* 0x0044e400080011ff */
[----:B---3--:R-:W-:Y:S05]  /*7b80*/  @!P0 NANOSLEEP.SYNCS 0x989680 ;  /* 0x009896800000895d */ /* 0x008fea0003900000 */
[----:B------:R-:W3:Y:S02]  /*7b90*/  @!P0 SYNCS.PHASECHK.TRANS64 P0, [R0+URZ+0xd0], R2 ;  /* 0x0000d002000085a7 */ /* 0x000ee400080010ff */
[----:B---3--:R-:W-:Y:S05]  /*7ba0*/  @!P0 BRA `(.L_x_137) ;  /* 0xfffffffc00f08947 */ /* 0x008fea000383ffff */
[----:B------:R-:W-:Y:S05]  /*7bb0*/  BRA `(.L_x_59) ;  /* 0xffffffb4005c7947 */ /* 0x000fea000383ffff */
.L_x_67:
[----:B-1----:R1:W2:Y:S02]  /*7bc0*/  SYNCS.PHASECHK.TRANS64.TRYWAIT P1, [R0+URZ+0xc0], R2 ;  /* 0x0000c002000075a7 */ /* 0x0022a400080211ff */
[----:B--2---:R-:W-:Y:S05]  /*7bd0*/  @!P1 NANOSLEEP.SYNCS 0x989680 ;  /* 0x009896800000995d */ /* 0x004fea0003900000 */
[----:B------:R-:W2:Y:S02]  /*7be0*/  @!P1 SYNCS.PHASECHK.TRANS64 P1, [R0+URZ+0xc0], R2 ;  /* 0x0000c002000095a7 */ /* 0x000ea400080210ff */
[----:B--2---:R-:W-:Y:S05]  /*7bf0*/  @!P1 BRA `(.L_x_67) ;  /* 0xfffffffc00f09947 */ /* 0x004fea000383ffff */
[----:B------:R-:W-:Y:S05]  /*7c00*/  BRA `(.L_x_138) ;  /* 0xffffffb800d07947 */ /* 0x000fea000383ffff */
.L_x_68:
[----:B------:R-:W-:-:S07]  /*7c10*/  MOV R2, UR31 ;  /* 0x0000001f00027c02 */ /* 0x000fce0008000f00 */
.L_x_139:
[----:B-1----:R1:W2:Y:S02]  /*7c20*/  SYNCS.PHASECHK.TRANS64.TRYWAIT P0, [R2+URZ+0x100], R0 ;  /* 0x00010000020075a7 */ /* 0x0022a400080011ff */
[----:B--2---:R-:W-:Y:S05]  /*7c30*/  @!P0 NANOSLEEP.SYNCS 0x989680 ;  /* 0x009896800000895d */ /* 0x004fea0003900000 */
[----:B------:R-:W2:Y:S02]  /*7c40*/  @!P0 SYNCS.PHASECHK.TRANS64 P0, [R2+URZ+0x100], R0 ;  /* 0x00010000020085a7 */ /* 0x000ea400080010ff */
[----:B--2---:R-:W-:Y:S05]  /*7c50*/  @!P0 BRA `(.L_x_139) ;  /* 0xfffffffc00f08947 */ /* 0x004fea000383ffff */
[----:B------:R-:W-:Y:S05]  /*7c60*/  BRA `(.L_x_140) ;  /* 0xffffffbc00187947 */ /* 0x000fea000383ffff */
.L_x_71:
[----:B------:R-:W-:Y:S07]  /*7c70*/  MOV R0, UR7 ;  /* 0x0000000700007c02 */ /* 0x000fee0008000f00 */
.L_x_141:
[----:B-1----:R1:W2:Y:S02]  /*7c80*/  SYNCS.PHASECHK.TRANS64.TRYWAIT P0, [R0+URZ], R2 ;  /* 0x00000002000075a7 */ /* 0x0022a400080011ff */
[----:B--2---:R-:W-:Y:S05]  /*7c90*/  @!P0 NANOSLEEP.SYNCS 0x989680 ;  /* 0x009896800000895d */ /* 0x004fea0003900000 */
[----:B------:R-:W2:Y:S02]  /*7ca0*/  @!P0 SYNCS.PHASECHK.TRANS64 P0, [R0+URZ], R2 ;  /* 0x00000002000085a7 */ /* 0x000ea400080010ff */
[----:B--2---:R-:W-:Y:S05]  /*7cb0*/  @!P0 BRA `(.L_x_141) ;  /* 0xfffffffc00f08947 */ /* 0x004fea000383ffff */
[----:B------:R-:W-:Y:S05]  /*7cc0*/  BRA `(.L_x_70) ;  /* 0xffffffbc00347947 */ /* 0x000fea000383ffff */
.L_x_74:
[----:B------:R-:W-:-:S07]  /*7cd0*/  MOV R0, UR4 ;  /* 0x0000000400007c02 */ /* 0x000fce0008000f00 */
.L_x_142:
[----:B--2---:R2:W3:Y:S02]  /*7ce0*/  SYNCS.PHASECHK.TRANS64.TRYWAIT P0, [R0+URZ], R2 ;  /* 0x00000002000075a7 */ /* 0x0044e400080011ff */
[----:B---3--:R-:W-:Y:S05]  /*7cf0*/  @!P0 NANOSLEEP.SYNCS 0x989680 ;  /* 0x009896800000895d */ /* 0x008fea0003900000 */
[----:B------:R-:W3:Y:S02]  /*7d00*/  @!P0 SYNCS.PHASECHK.TRANS64 P0, [R0+URZ], R2 ;  /* 0x00000002000085a7 */ /* 0x000ee400080010ff */
[----:B---3--:R-:W-:Y:S05]  /*7d10*/  @!P0 BRA `(.L_x_142) ;  /* 0xfffffffc00f08947 */ /* 0x008fea000383ffff */
[----:B------:R-:W-:Y:S05]  /*7d20*/  BRA `(.L_x_143) ;  /* 0xffffffc000147947 */ /* 0x000fea000383ffff */
.L_x_75:
[----:B------:R-:W-:-:S07]  /*7d30*/  MOV R0, UR5 ;  /* 0x0000000500007c02 */ /* 0x000fce0008000f00 */
.L_x_144:
[----:B-1----:R1:W2:Y:S02]  /*7d40*/  SYNCS.PHASECHK.TRANS64.TRYWAIT P0, [R0+URZ], R3 ;  /* 0x00000003000075a7 */ /* 0x0022a400080011ff */
[----:B--2---:R-:W-:Y:S05]  /*7d50*/  @!P0 NANOSLEEP.SYNCS 0x989680 ;  /* 0x009896800000895d */ /* 0x004fea0003900000 */
[----:B------:R-:W2:Y:S02]  /*7d60*/  @!P0 SYNCS.PHASECHK.TRANS64 P0, [R0+URZ], R3 ;  /* 0x00000003000085a7 */ /* 0x000ea400080010ff */
[----:B--2---:R-:W-:Y:S05]  /*7d70*/  @!P0 BRA `(.L_x_144) ;  /* 0xfffffffc00f08947 */ /* 0x004fea000383ffff */
[----:B------:R-:W-:Y:S05]  /*7d80*/  BRA `(.L_x_145) ;  /* 0xffffffc000207947 */ /* 0x000fea000383ffff */
.L_x_76:
[----:B------:R-:W-:-:S07]  /*7d90*/  MOV R0, UR5 ;  /* 0x0000000500007c02 */ /* 0x000fce0008000f00 */
.L_x_146:
[----:B-1----:R1:W2:Y:S02]  /*7da0*/  SYNCS.PHASECHK.TRANS64.TRYWAIT P0, [R0+URZ], R3 ;  /* 0x00000003000075a7 */ /* 0x0022a400080011ff */
[----:B--2---:R-:W-:Y:S05]  /*7db0*/  @!P0 NANOSLEEP.SYNCS 0x989680 ;  /* 0x009896800000895d */ /* 0x004fea0003900000 */
[----:B------:R-:W2:Y:S02]  /*7dc0*/  @!P0 SYNCS.PHASECHK.TRANS64 P0, [R0+URZ], R3 ;  /* 0x00000003000085a7 */ /* 0x000ea400080010ff */
[----:B--2---:R-:W-:Y:S05]  /*7dd0*/  @!P0 BRA `(.L_x_146) ;  /* 0xfffffffc00f08947 */ /* 0x004fea000383ffff */
[----:B------:R-:W-:Y:S05]  /*7de0*/  BRA `(.L_x_147) ;  /* 0xffffffc0002c7947 */ /* 0x000fea000383ffff */
.L_x_77:
[----:B-1----:R-:W-:-:S07]  /*7df0*/  MOV R0, UR4 ;  /* 0x0000000400007c02 */ /* 0x002fce0008000f00 */
.L_x_148:
[----:B-1----:R1:W2:Y:S02]  /*7e00*/  SYNCS.PHASECHK.TRANS64.TRYWAIT P0, [R0+URZ], R2 ;  /* 0x00000002000075a7 */ /* 0x0022a400080011ff */
[----:B--2---:R-:W-:Y:S05]  /*7e10*/  @!P0 NANOSLEEP.SYNCS 0x989680 ;  /* 0x009896800000895d */ /* 0x004fea0003900000 */
[----:B------:R-:W2:Y:S02]  /*7e20*/  @!P0 SYNCS.PHASECHK.TRANS64 P0, [R0+URZ], R2 ;  /* 0x00000002000085a7 */ /* 0x000ea400080010ff */
[----:B--2---:R-:W-:Y:S05]  /*7e30*/  @!P0 BRA `(.L_x_148) ;  /* 0xfffffffc00f08947 */ /* 0x004fea000383ffff */
[----:B------:R-:W-:Y:S05]  /*7e40*/  BRA `(.L_x_149) ;  /* 0xffffffc000387947 */ /* 0x000fea000383ffff */
.L_x_82:
[----:B--2---:R2:W3:Y:S02]  /*7e50*/  SYNCS.PHASECHK.TRANS64.TRYWAIT P0, [R3+URZ+0xc0], R0 ;  /* 0x0000c000030075a7 */ /* 0x0044e400080011ff */
[----:B---3--:R-:W-:Y:S05]  /*7e60*/  @!P0 NANOSLEEP.SYNCS 0x989680 ;  /* 0x009896800000895d */ /* 0x008fea0003900000 */
[----:B------:R-:W3:Y:S02]  /*7e70*/  @!P0 SYNCS.PHASECHK.TRANS64 P0, [R3+URZ+0xc0], R0 ;  /* 0x0000c000030085a7 */ /* 0x000ee400080010ff */
[----:B---3--:R-:W-:Y:S05]  /*7e80*/  @!P0 BRA `(.L_x_82) ;  /* 0xfffffffc00f08947 */ /* 0x008fea000383ffff */
[----:B------:R-:W-:Y:S05]  /*7e90*/  BRA `(.L_x_150) ;  /* 0xffffffc400607947 */ /* 0x000fea000383ffff */
.L_x_85:
[----:B--2---:R-:W-:Y:S07]  /*7ea0*/  MOV R0, UR21 ;  /* 0x0000001500007c02 */ /* 0x004fee0008000f00 */
.L_x_151:
[----:B--2---:R2:W3:Y:S02]  /*7eb0*/  SYNCS.PHASECHK.TRANS64.TRYWAIT P1, [R0+URZ+0xb8], R3 ;  /* 0x0000b803000075a7 */ /* 0x0044e400080211ff */
[----:B---3--:R-:W-:Y:S05]  /*7ec0*/  @!P1 NANOSLEEP.SYNCS 0x989680 ;  /* 0x009896800000995d */ /* 0x008fea0003900000 */
[----:B------:R-:W3:Y:S02]  /*7ed0*/  @!P1 SYNCS.PHASECHK.TRANS64 P1, [R0+URZ+0xb8], R3 ;  /* 0x0000b803000095a7 */ /* 0x000ee400080210ff */
[----:B---3--:R-:W-:Y:S05]  /*7ee0*/  @!P1 BRA `(.L_x_151) ;  /* 0xfffffffc00f09947 */ /* 0x008fea000383ffff */
[----:B------:R-:W-:Y:S05]  /*7ef0*/  BRA `(.L_x_84) ;  /* 0xffffffc800d47947 */ /* 0x000fea000383ffff */
.L_x_88:
[----:B--2---:R-:W-:Y:S07]  /*7f00*/  MOV R0, UR21 ;  /* 0x0000001500007c02 */ /* 0x004fee0008000f00 */
.L_x_152:
[----:B--2---:R2:W3:Y:S02]  /*7f10*/  SYNCS.PHASECHK.TRANS64.TRYWAIT P0, [R0+URZ+0xa8], R2 ;  /* 0x0000a802000075a7 */ /* 0x0044e400080011ff */
[----:B---3--:R-:W-:Y:S05]  /*7f20*/  @!P0 NANOSLEEP.SYNCS 0x989680 ;  /* 0x009896800000895d */ /* 0x008fea0003900000 */
[----:B------:R-:W3:Y:S02]  /*7f30*/  @!P0 SYNCS.PHASECHK.TRANS64 P0, [R0+URZ+0xa8], R2 ;  /* 0x0000a802000085a7 */ /* 0x000ee400080010ff */
[----:B---3--:R-:W-:Y:S05]  /*7f40*/  @!P0 BRA `(.L_x_152) ;  /* 0xfffffffc00f08947 */ /* 0x008fea000383ffff */
[----:B------:R-:W-:Y:S05]  /*7f50*/  BRA `(.L_x_153) ;  /* 0xffffffcc00287947 */ /* 0x000fea000383ffff */
.L_x_91:
[----:B--2---:R2:W3:Y:S02]  /*7f60*/  SYNCS.PHASECHK.TRANS64.TRYWAIT P0, [R8+URZ+0xc0], R0 ;  /* 0x0000c000080075a7 */ /* 0x0044e400080011ff */
[----:B---3--:R-:W-:Y:S05]  /*7f70*/  @!P0 NANOSLEEP.SYNCS 0x989680 ;  /* 0x009896800000895d */ /* 0x008fea0003900000 */
[----:B------:R-:W3:Y:S02]  /*7f80*/  @!P0 SYNCS.PHASECHK.TRANS64 P0, [R8+URZ+0xc0], R0 ;  /* 0x0000c000080085a7 */ /* 0x000ee400080010ff */
[----:B---3--:R-:W-:Y:S05]  /*7f90*/  @!P0 BRA `(.L_x_91) ;  /* 0xfffffffc00f08947 */ /* 0x008fea000383ffff */
[----:B------:R-:W-:Y:S05]  /*7fa0*/  BRA `(.L_x_154) ;  /* 0xffffffd000907947 */ /* 0x000fea000383ffff */
.L_x_102:
[----:B-1----:R-:W-:Y:S04]  /*7fb0*/  MOV R0, UR44 ;  /* 0x0000002c00007c02 */ /* 0x002fe80008000f00 */
[----:B------:R1:W2:Y:S03]  /*7fc0*/  SYNCS.PHASECHK.TRANS64.TRYWAIT P1, [R0+URZ+0xa0], R3 ;  /* 0x0000a003000075a7 */ /* 0x0002a600080211ff */
[----:B--2---:R-:W-:Y:S05]  /*7fd0*/  @!P1 NANOSLEEP.SYNCS 0x989680 ;  /* 0x009896800000995d */ /* 0x004fea0003900000 */
[----:B------:R-:W2:Y:S02]  /*7fe0*/  @!P1 SYNCS.PHASECHK.TRANS64 P1, [R0+URZ+0xa0], R3 ;  /* 0x0000a003000095a7 */ /* 0x000ea400080210ff */
[----:B--2---:R-:W-:Y:S05]  /*7ff0*/  @!P1 BRA `(.L_x_102) ;  /* 0xfffffffc00ec9947 */ /* 0x004fea000383ffff */
[----:B------:R-:W-:Y:S05]  /*8000*/  BRA `(.L_x_101) ;  /* 0xffffffdc00d87947 */ /* 0x000fea000383ffff */
.L_x_104:
[----:B------:R1:W1:Y:S02]  /*8010*/  SYNCS.PHASECHK.TRANS64.TRYWAIT P1, [R17+URZ+0xe0], R4 ;  /* 0x0000e004110075a7 */ /* 0x00026400080211ff */
[----:B-1----:R-:W-:Y:S05]  /*8020*/  @!P1 NANOSLEEP.SYNCS 0x989680 ;  /* 0x009896800000995d */ /* 0x002fea0003900000 */
[----:B------:R-:W1:Y:S02]  /*8030*/  @!P1 SYNCS.PHASECHK.TRANS64 P1, [R17+URZ+0xe0], R4 ;  /* 0x0000e004110095a7 */ /* 0x000e6400080210ff */
[----:B-1----:R-:W-:Y:S05]  /*8040*/  @!P1 BRA `(.L_x_104) ;  /* 0xfffffffc00f09947 */ /* 0x002fea000383ffff */
[----:B------:R-:W-:Y:S05]  /*8050*/  BRA `(.L_x_103) ;  /* 0xffffffe000307947 */ /* 0x000fea000383ffff */
        .weak           $__internal_0_$__cuda_sm10x_tcgen05_guardrail_trap_col_being_dealloced_not_returned_by_alloc
        .type           $__internal_0_$__cuda_sm10x_tcgen05_guardrail_trap_col_being_dealloced_not_returned_by_alloc,@function
        .size           $__internal_0_$__cuda_sm10x_tcgen05_guardrail_trap_col_being_dealloced_not_returned_by_alloc,($__internal_1_$__cuda_sm10x_tcgen05_guardrail_trap_phase_invalid_during_alloc - $__internal_0_$__cuda_sm10x_tcgen05_guardrail_trap_col_being_dealloced_not_returned_by_alloc)
$__internal_0_$__cuda_sm10x_tcgen05_guardrail_trap_col_being_dealloced_not_returned_by_alloc:
[----:B------:R-:W-:Y:S05]  /*8060*/  BPT.TRAP 0x1 ;  /* 0x000000040000795c */ /* 0x000fea0000300000 */
[----:B------:R-:W-:-:S04]  /*8070*/  HFMA2 R3, -RZ, RZ, 0, 0 ;  /* 0x00000000ff037431 */ /* 0x000fc800000001ff */
[----:B------:R-:W-:Y:S05]  /*8080*/  RET.REL.NODEC R2 `(_ZN7cutlass13device_kernelINS_4gemm6kernel13GemmUniversalIN4cute5tupleIJiiiiEEENS1_10collective13CollectiveMmaINS1_35MainloopSm100TmaUmmaWarpSpecializedILi10ELi2ELi4ENS5_IJNS4_1CILi2EEENSA_ILi1EEESC_EEEEENS5_IJNSA_ILi64EEENSA_ILi96EEENSA_ILi128EEEEEEaNS5_IJlSC_lEEEaSJ_NS4_8TiledMMAINS4_8MMA_AtomIJNS4_15SM100_MMA_S8_SSIaaiLi64ELi96ELNS4_4UMMA5MajorE0ELSO_0ELNSN_8SaturateE0EEEEEENS4_6LayoutINS5_IJSC_SC_SC_EEENS5_IJNSA_ILi0EEESU_SU_EEEEENS5_IJNS4_10UnderscoreESX_SX_EEEEENS4_13SM90_TMA_LOADENS4_14ComposedLayoutINS4_7SwizzleILi3ELi4ELi3EEENS4_18smem_ptr_flag_bitsILi8EEENSS_INS5_IJNSA_ILi8EEESH_EEENS5_IJSH_SC_EEEEEEEvNS4_8identityENS4_23SM90_TMA_LOAD_MULTICASTES1A_vS1B_EENS_8epilogue10collective18CollectiveEpilogueINS1E_23Sm100TmaWarpSpecializedILi1ELi1ELi48ELb0ELb0EEEJSI_NS5_IJNSS_ISF_SC_EENSS_ISG_SC_EEEEEaSJ_aSJ_NS1E_6fusion15FusionCallbacksIS1I_NS1M_17LinearCombinationIaiaiLNS_15FloatRoundStyleE2EEESI_S1L_JEEENS4_5SM1004TMEM4LOAD26SM100_TMEM_LOAD_16dp32b16xES10_NS11_INS12_ILi1ELi4ELi3EEES15_NSS_INS5_IJS16_NSA_ILi32EEEEEENS5_IJS1X_SC_EEEEEEENS4_39AutoVectorizingCopyWithAssumedAlignmentILi128EEENS4_14SM90_TMA_STOREES21_S23_S23_EEEvvEEEEvNT_6ParamsE) ;  /* 0xffffff7c02dc7950 */ /* 0x000fea0003c3ffff */
        .weak           $__internal_1_$__cuda_sm10x_tcgen05_guardrail_trap_phase_invalid_during_alloc
        .type           $__internal_1_$__cuda_sm10x_tcgen05_guardrail_trap_phase_invalid_during_alloc,@function
        .size           $__internal_1_$__cuda_sm10x_tcgen05_guardrail_trap_phase_invalid_during_alloc,($__internal_2_$__cuda_sm10x_tcgen05_guardrail_trap_unallocated_columns_being_dealloced - $__internal_1_$__cuda_sm10x_tcgen05_guardrail_trap_phase_invalid_during_alloc)
$__internal_1_$__cuda_sm10x_tcgen05_guardrail_trap_phase_invalid_during_alloc:
[----:B------:R-:W-:Y:S05]  /*8090*/  BPT.TRAP 0x1 ;  /* 0x000000040000795c */ /* 0x000fea0000300000 */
[----:B------:R-:W-:-:S04]  /*80a0*/  MOV R5, 0x0 ;  /* 0x0000000000057802 */ /* 0x000fc80000000f00 */
[----:B------:R-:W-:Y:S05]  /*80b0*/  RET.REL.NODEC R4 `(_ZN7cutlass13device_kernelINS_4gemm6kernel13GemmUniversalIN4cute5tupleIJiiiiEEENS1_10collective13CollectiveMmaINS1_35MainloopSm100TmaUmmaWarpSpecializedILi10ELi2ELi4ENS5_IJNS4_1CILi2EEENSA_ILi1EEESC_EEEEENS5_IJNSA_ILi64EEENSA_ILi96EEENSA_ILi128EEEEEEaNS5_IJlSC_lEEEaSJ_NS4_8TiledMMAINS4_8MMA_AtomIJNS4_15SM100_MMA_S8_SSIaaiLi64ELi96ELNS4_4UMMA5MajorE0ELSO_0ELNSN_8SaturateE0EEEEEENS4_6LayoutINS5_IJSC_SC_SC_EEENS5_IJNSA_ILi0EEESU_SU_EEEEENS5_IJNS4_10UnderscoreESX_SX_EEEEENS4_13SM90_TMA_LOADENS4_14ComposedLayoutINS4_7SwizzleILi3ELi4ELi3EEENS4_18smem_ptr_flag_bitsILi8EEENSS_INS5_IJNSA_ILi8EEESH_EEENS5_IJSH_SC_EEEEEEEvNS4_8identityENS4_23SM90_TMA_LOAD_MULTICASTES1A_vS1B_EENS_8epilogue10collective18CollectiveEpilogueINS1E_23Sm100TmaWarpSpecializedILi1ELi1ELi48ELb0ELb0EEEJSI_NS5_IJNSS_ISF_SC_EENSS_ISG_SC_EEEEEaSJ_aSJ_NS1E_6fusion15FusionCallbacksIS1I_NS1M_17LinearCombinationIaiaiLNS_15FloatRoundStyleE2EEESI_S1L_JEEENS4_5SM1004TMEM4LOAD26SM100_TMEM_LOAD_16dp32b16xES10_NS11_INS12_ILi1ELi4ELi3EEES15_NSS_INS5_IJS16_NSA_ILi32EEEEEENS5_IJS1X_SC_EEEEEEENS4_39AutoVectorizingCopyWithAssumedAlignmentILi128EEENS4_14SM90_TMA_STOREES21_S23_S23_EEEvvEEEEvNT_6ParamsE) ;  /* 0xffffff7c04d07950 */ /* 0x000fea0003c3ffff */
        .weak           $__internal_2_$__cuda_sm10x_tcgen05_guardrail_trap_unallocated_columns_being_dealloced
        .type           $__internal_2_$__cuda_sm10x_tcgen05_guardrail_trap_unallocated_columns_being_dealloced,@function
        .size           $__internal_2_$__cuda_sm10x_tcgen05_guardrail_trap_unallocated_columns_being_dealloced,(.L_x_156 - $__internal_2_$__cuda_sm10x_tcgen05_guardrail_trap_unallocated_columns_being_dealloced)
$__internal_2_$__cuda_sm10x_tcgen05_guardrail_trap_unallocated_columns_being_dealloced:
[----:B------:R-:W-:Y:S05]  /*80c0*/  BPT.TRAP 0x1 ;  /* 0x000000040000795c */ /* 0x000fea0000300000 */
[----:B------:R-:W-:-:S04]  /*80d0*/  HFMA2 R3, -RZ, RZ, 0, 0 ;  /* 0x00000000ff037431 */ /* 0x000fc800000001ff */
[----:B------:R-:W-:Y:S05]  /*80e0*/  RET.REL.NODEC R2 `(_ZN7cutlass13device_kernelINS_4gemm6kernel13GemmUniversalIN4cute5tupleIJiiiiEEENS1_10collective13CollectiveMmaINS1_35MainloopSm100TmaUmmaWarpSpecializedILi10ELi2ELi4ENS5_IJNS4_1CILi2EEENSA_ILi1EEESC_EEEEENS5_IJNSA_ILi64EEENSA_ILi96EEENSA_ILi128EEEEEEaNS5_IJlSC_lEEEaSJ_NS4_8TiledMMAINS4_8MMA_AtomIJNS4_15SM100_MMA_S8_SSIaaiLi64ELi96ELNS4_4UMMA5MajorE0ELSO_0ELNSN_8SaturateE0EEEEEENS4_6LayoutINS5_IJSC_SC_SC_EEENS5_IJNSA_ILi0EEESU_SU_EEEEENS5_IJNS4_10UnderscoreESX_SX_EEEEENS4_13SM90_TMA_LOADENS4_14ComposedLayoutINS4_7SwizzleILi3ELi4ELi3EEENS4_18smem_ptr_flag_bitsILi8EEENSS_INS5_IJNSA_ILi8EEESH_EEENS5_IJSH_SC_EEEEEEEvNS4_8identityENS4_23SM90_TMA_LOAD_MULTICASTES1A_vS1B_EENS_8epilogue10collective18CollectiveEpilogueINS1E_23Sm100TmaWarpSpecializedILi1ELi1ELi48ELb0ELb0EEEJSI_NS5_IJNSS_ISF_SC_EENSS_ISG_SC_EEEEEaSJ_aSJ_NS1E_6fusion15FusionCallbacksIS1I_NS1M_17LinearCombinationIaiaiLNS_15FloatRoundStyleE2EEESI_S1L_JEEENS4_5SM1004TMEM4LOAD26SM100_TMEM_LOAD_16dp32b16xES10_NS11_INS12_ILi1ELi4ELi3EEES15_NSS_INS5_IJS16_NSA_ILi32EEEEEENS5_IJS1X_SC_EEEEEEENS4_39AutoVectorizingCopyWithAssumedAlignmentILi128EEENS4_14SM90_TMA_STOREES21_S23_S23_EEEvvEEEEvNT_6ParamsE) ;  /* 0xffffff7c02c47950 */ /* 0x000fea0003c3ffff */
.L_x_155:
[----:B------:R-:W-:-:S00]  /*80f0*/  BRA `(.L_x_155) ;  /* 0xfffffffc00fc7947 */ /* 0x000fc0000383ffff */
[----:B------:R-:W-:-:S00]  /*8100*/  NOP ;  /* 0x0000000000007918 */ /* 0x000fc00000000000 */
[----:B------:R-:W-:-:S00]  /*8110*/  NOP ;  /* 0x0000000000007918 */ /* 0x000fc00000000000 */
[----:B------:R-:W-:-:S00]  /*8120*/  NOP ;  /* 0x0000000000007918 */ /* 0x000fc00000000000 */
[----:B------:R-:W-:-:S00]  /*8130*/  NOP ;  /* 0x0000000000007918 */ /* 0x000fc00000000000 */
[----:B------:R-:W-:-:S00]  /*8140*/  NOP ;  /* 0x0000000000007918 */ /* 0x000fc00000000000 */
[----:B------:R-:W-:-:S00]  /*8150*/  NOP ;  /* 0x0000000000007918 */ /* 0x000fc00000000000 */
[----:B------:R-:W-:-:S00]  /*8160*/  NOP ;  /* 0x0000000000007918 */ /* 0x000fc00000000000 */
[----:B------:R-:W-:-:S00]  /*8170*/  NOP ;  /* 0x0000000000007918 */ /* 0x000fc00000000000 */
.L_x_156:


//--------------------- .nv.global.init           --------------------------
	.section	.nv.global.init,"aw",@progbits
.nv.global.init:
	.type		$str$27,@object
	.size		$str$27,($str$28 - $str$27)
$str$27:
        /*0000*/ 	.byte	0x28, 0x61, 0x64, 0x64, 0x72, 0x65, 0x73, 0x73, 0x20, 0x26, 0x20, 0x6d, 0x61, 0x73, 0x6b, 0x29
        /*0010*/ 	.byte	0x20, 0x3d, 0x3d, 0x20, 0x30, 0x00
	.type		$str$28,@object
	.size		$str$28,($str$26 - $str$28)
$str$28:
        /*0016*/ 	.byte	0x2f, 0x74, 0x6d, 0x70, 0x2f, 0x63, 0x75, 0x74, 0x6c, 0x61, 0x73, 0x73, 0x5f, 0x73, 0x77, 0x65
        /*0026*/ 	.byte	0x65, 0x70, 0x5f, 0x73, 0x72, 0x63, 0x2f, 0x69, 0x6e, 0x63, 0x6c, 0x75, 0x64, 0x65, 0x2f, 0x63
        /*0036*/ 	.byte	0x75, 0x74, 0x65, 0x2f, 0x70, 0x6f, 0x69, 0x6e, 0x74, 0x65, 0x72, 0x5f, 0x66, 0x6c, 0x61, 0x67
        /*0046*/ 	.byte	0x67, 0x65, 0x64, 0x2e, 0x68, 0x70, 0x70, 0x00
	.type		$str$26,@object
	.size		$str$26,($str$25 - $str$26)
$str$26:
        /*004e*/ 	.byte	0x2f, 0x74, 0x6d, 0x70, 0x2f, 0x63, 0x75, 0x74, 0x6c, 0x61, 0x73, 0x73, 0x5f, 0x73, 0x77, 0x65
        /*005e*/ 	.byte	0x65, 0x70, 0x5f, 0x73, 0x72, 0x63, 0x2f, 0x69, 0x6e, 0x63, 0x6c, 0x75, 0x64, 0x65, 0x2f, 0x63
        /*006e*/ 	.byte	0x75, 0x74, 0x65, 0x2f, 0x61, 0x74, 0x6f, 0x6d, 0x2f, 0x63, 0x6f, 0x70, 0x79, 0x5f, 0x74, 0x72
        /*007e*/ 	.byte	0x61, 0x69, 0x74, 0x73, 0x5f, 0x73, 0x6d, 0x31, 0x30, 0x30, 0x2e, 0x68, 0x70, 0x70, 0x00
	.type		$str$25,@object
	.size		$str$25,(__unnamed_1 - $str$25)
$str$25:
        /*008d*/ 	.byte	0x28, 0x28, 0x75, 0x69, 0x6e, 0x74, 0x33, 0x32, 0x5f, 0x74, 0x28, 0x74, 0x68, 0x72, 0x65, 0x61
        /*009d*/ 	.byte	0x64, 0x49, 0x64, 0x78, 0x2e, 0x78, 0x29, 0x20, 0x2f, 0x20, 0x33, 0x32, 0x29, 0x20, 0x25, 0x20
        /*00ad*/ 	.byte	0x34, 0x29, 0x20, 0x3d, 0x3d, 0x20, 0x28, 0x28, 0x28, 0x74, 0x6d, 0x65, 0x6d, 0x5f, 0x61, 0x64
        /*00bd*/ 	.byte	0x64, 0x72, 0x20, 0x3e, 0x3e, 0x20, 0x31, 0x36, 0x29, 0x20, 0x2f, 0x20, 0x33, 0x32, 0x29, 0x20
        /*00cd*/ 	.byte	0x25, 0x20, 0x34, 0x29, 0x00
	.type		__unnamed_1,@object
	.size		__unnamed_1,(__unnamed_2 - __unnamed_1)
__unnamed_1:
        /*00d2*/ 	.byte	0x61, 0x75, 0x74, 0x6f, 0x20, 0x63, 0x75, 0x74, 0x65, 0x3a, 0x3a, 0x61, 0x73, 0x5f, 0x70, 0x6f
        /* <DEDUP_REMOVED lines=24> */
        /*0262*/ 	.byte	0x3e, 0x3e, 0x5d, 0x00
	.type		__unnamed_2,@object
	.size		__unnamed_2,(.L_2 - __unnamed_2)
__unnamed_2:
        /* <DEDUP_REMOVED lines=37> */
        /*04b6*/ 	.byte	0x74, 0x65, 0x3a, 0x3a, 0x43, 0x3c, 0x30, 0x3e, 0x3e, 0x3e, 0x3e, 0x5d, 0x00
.L_2:


//--------------------- .nv.shared._ZN7cutlass13device_kernelINS_4gemm6kernel13GemmUniversalIN4cute5tupleIJiiiiEEENS1_10collective13CollectiveMmaINS1_35MainloopSm100TmaUmmaWarpSpecializedILi10ELi2ELi4ENS5_IJNS4_1CILi2EEENSA_ILi1EEESC_EEEEENS5_IJNSA_ILi64EEENSA_ILi96EEENSA_ILi128EEEEEEaNS5_IJlSC_lEEEaSJ_NS4_8TiledMMAINS4_8MMA_AtomIJNS4_15SM100_MMA_S8_SSIaaiLi64ELi96ELNS4_4UMMA5MajorE0ELSO_0ELNSN_8SaturateE0EEEEEENS4_6LayoutINS5_IJSC_SC_SC_EEENS5_IJNSA_ILi0EEESU_SU_EEEEENS5_IJNS4_10UnderscoreESX_SX_EEEEENS4_13SM90_TMA_LOADENS4_14ComposedLayoutINS4_7SwizzleILi3ELi4ELi3EEENS4_18smem_ptr_flag_bitsILi8EEENSS_INS5_IJNSA_ILi8EEESH_EEENS5_IJSH_SC_EEEEEEEvNS4_8identityENS4_23SM90_TMA_LOAD_MULTICASTES1A_vS1B_EENS_8epilogue10collective18CollectiveEpilogueINS1E_23Sm100TmaWarpSpecializedILi1ELi1ELi48ELb0ELb0EEEJSI_NS5_IJNSS_ISF_SC_EENSS_ISG_SC_EEEEEaSJ_aSJ_NS1E_6fusion15FusionCallbacksIS1I_NS1M_17LinearCombinationIaiaiLNS_15FloatRoundStyleE2EEESI_S1L_JEEENS4_5SM1004TMEM4LOAD26SM100_TMEM_LOAD_16dp32b16xES10_NS11_INS12_ILi1ELi4ELi3EEES15_NSS_INS5_IJS16_NSA_ILi32EEEEEENS5_IJS1X_SC_EEEEEEENS4_39AutoVectorizingCopyWithAssumedAlignmentILi128EEENS4_14SM90_TMA_STOREES21_S23_S23_EEEvvEEEEvNT_6ParamsE --------------------------
	.section	.nv.shared._ZN7cutlass13device_kernelINS_4gemm6kernel13GemmUniversalIN4cute5tupleIJiiiiEEENS1_10collective13CollectiveMmaINS1_35MainloopSm100TmaUmmaWarpSpecializedILi10ELi2ELi4ENS5_IJNS4_1CILi2EEENSA_ILi1EEESC_EEEEENS5_IJNSA_ILi64EEENSA_ILi96EEENSA_ILi128EEEEEEaNS5_IJlSC_lEEEaSJ_NS4_8TiledMMAINS4_8MMA_AtomIJNS4_15SM100_MMA_S8_SSIaaiLi64ELi96ELNS4_4UMMA5MajorE0ELSO_0ELNSN_8SaturateE0EEEEEENS4_6LayoutINS5_IJSC_SC_SC_EEENS5_IJNSA_ILi0EEESU_SU_EEEEENS5_IJNS4_10UnderscoreESX_SX_EEEEENS4_13SM90_TMA_LOADENS4_14ComposedLayoutINS4_7SwizzleILi3ELi4ELi3EEENS4_18smem_ptr_flag_bitsILi8EEENSS_INS5_IJNSA_ILi8EEESH_EEENS5_IJSH_SC_EEEEEEEvNS4_8identityENS4_23SM90_TMA_LOAD_MULTICASTES1A_vS1B_EENS_8epilogue10collective18CollectiveEpilogueINS1E_23Sm100TmaWarpSpecializedILi1ELi1ELi48ELb0ELb0EEEJSI_NS5_IJNSS_ISF_SC_EENSS_ISG_SC_EEEEEaSJ_aSJ_NS1E_6fusion15FusionCallbacksIS1I_NS1M_17LinearCombinationIaiaiLNS_15FloatRoundStyleE2EEESI_S1L_JEEENS4_5SM1004TMEM4LOAD26SM100_TMEM_LOAD_16dp32b16xES10_NS11_INS12_ILi1ELi4ELi3EEES15_NSS_INS5_IJS16_NSA_ILi32EEEEEENS5_IJS1X_SC_EEEEEEENS4_39AutoVectorizingCopyWithAssumedAlignmentILi128EEENS4_14SM90_TMA_STOREES21_S23_S23_EEEvvEEEEvNT_6ParamsE,"aw",@nobits
	.sectionflags	@""
	.align	16
	.zero		1024


//--------------------- .nv.shared.reserved.0     --------------------------
	.section	.nv.shared.reserved.0,"aw",@nobits
	.weak		__nv_reservedSMEM_offset_0_alias
	.size		__nv_reservedSMEM_offset_0_alias, 0, 64
	.other		__nv_reservedSMEM_offset_0_alias,@"STO_CUDA_RESERVED_SHARED STV_DEFAULT"
__nv_reservedSMEM_offset_0_alias:
	.zero		0
.nv.shared.reserved.0:
	.zero		64
	.weak		__nv_reservedSMEM_tcgen05_partition
	.type		__nv_reservedSMEM_tcgen05_partition,@object
	.size		__nv_reservedSMEM_tcgen05_partition,(.L_0 - __nv_reservedSMEM_tcgen05_partition)
__nv_reservedSMEM_tcgen05_partition:
	.zero		32
.L_0:


//--------------------- .nv.global                --------------------------
	.section	.nv.global,"aw",@nobits
.nv.global:
	.type		_ZN40_INTERNAL_396fb4d0_4_k_cu_6c6be3e0_183374cute1_E,@object
	.size		_ZN40_INTERNAL_396fb4d0_4_k_cu_6c6be3e0_183374cute1_E,(_ZN40_INTERNAL_396fb4d0_4_k_cu_6c6be3e0_183374cuda3std3__45__cpo6cbeginE - _ZN40_INTERNAL_396fb4d0_4_k_cu_6c6be3e0_183374cute1_E)
_ZN40_INTERNAL_396fb4d0_4_k_cu_6c6be3e0_183374cute1_E:
	.zero		1
	.type		_ZN40_INTERNAL_396fb4d0_4_k_cu_6c6be3e0_183374cuda3std3__45__cpo6cbeginE,@object
	.size		_ZN40_INTERNAL_396fb4d0_4_k_cu_6c6be3e0_183374cuda3std3__45__cpo6cbeginE,(_ZN40_INTERNAL_396fb4d0_4_k_cu_6c6be3e0_183374cuda3std3__48in_placeE - _ZN40_INTERNAL_396fb4d0_4_k_cu_6c6be3e0_183374cuda3std3__45__cpo6cbeginE)
_ZN40_INTERNAL_396fb4d0_4_k_cu_6c6be3e0_183374cuda3std3__45__cpo6cbeginE:
	.zero		1
	.type		_ZN40_INTERNAL_396fb4d0_4_k_cu_6c6be3e0_183374cuda3std3__48in_placeE,@object
	.size		_ZN40_INTERNAL_396fb4d0_4_k_cu_6c6be3e0_183374cuda3std3__48in_placeE,(_ZN40_INTERNAL_396fb4d0_4_k_cu_6c6be3e0_183374cuda3std6ranges3__45__cpo9iter_moveE - _ZN40_INTERNAL_396fb4d0_4_k_cu_6c6be3e0_183374cuda3std3__48in_placeE)
_ZN40_INTERNAL_396fb4d0_4_k_cu_6c6be3e0_183374cuda3std3__48in_placeE:
	.zero		1
	.type		_ZN40_INTERNAL_396fb4d0_4_k_cu_6c6be3e0_183374cuda3std6ranges3__45__cpo9iter_moveE,@object
	.size		_ZN40_INTERNAL_396fb4d0_4_k_cu_6c6be3e0_183374cuda3std6ranges3__45__cpo9iter_moveE,(_ZN40_INTERNAL_396fb4d0_4_k_cu_6c6be3e0_183374cuda3std3__45__cpo5beginE - _ZN40_INTERNAL_396fb4d0_4_k_cu_6c6be3e0_183374cuda3std6ranges3__45__cpo9iter_moveE)
_ZN40_INTERNAL_396fb4d0_4_k_cu_6c6be3e0_183374cuda3std6ranges3__45__cpo9iter_moveE:
	.zero		1
	.type		_ZN40_INTERNAL_396fb4d0_4_k_cu_6c6be3e0_183374cuda3std3__45__cpo5beginE,@object
	.size		_ZN40_INTERNAL_396fb4d0_4_k_cu_6c6be3e0_183374cuda3std3__45__cpo5beginE,(_ZN40_INTERNAL_396fb4d0_4_k_cu_6c6be3e0_183374cuda3std3__442_GLOBAL__N__396fb4d0_4_k_cu_6c6be3e0_183376ignoreE - _ZN40_INTERNAL_396fb4d0_4_k_cu_6c6be3e0_183374cuda3std3__45__cpo5beginE)
_ZN40_INTERNAL_396fb4d0_4_k_cu_6c6be3e0_183374cuda3std3__45__cpo5beginE:
	.zero		1
	.type		_ZN40_INTERNAL_396fb4d0_4_k_cu_6c6be3e0_183374cuda3std3__442_GLOBAL__N__396fb4d0_4_k_cu_6c6be3e0_183376ignoreE,@object
	.size		_ZN40_INTERNAL_396fb4d0_4_k_cu_6c6be3e0_183374cuda3std3__442_GLOBAL__N__396fb4d0_4_k_cu_6c6be3e0_183376ignoreE,(_ZN40_INTERNAL_396fb4d0_4_k_cu_6c6be3e0_183374cute7productE - _ZN40_INTERNAL_396fb4d0_4_k_cu_6c6be3e0_183374cuda3std3__442_GLOBAL__N__396fb4d0_4_k_cu_6c6be3e0_183376ignoreE)
_ZN40_INTERNAL_396fb4d0_4_k_cu_6c6be3e0_183374cuda3std3__442_GLOBAL__N__396fb4d0_4_k_cu_6c6be3e0_183376ignoreE:
	.zero		1
	.type		_ZN40_INTERNAL_396fb4d0_4_k_cu_6c6be3e0_183374cute7productE,@object
	.size		_ZN40_INTERNAL_396fb4d0_4_k_cu_6c6be3e0_183374cute7productE,(_ZN40_INTERNAL_396fb4d0_4_k_cu_6c6be3e0_183374cuda3std3__45__cpo3endE - _ZN40_INTERNAL_396fb4d0_4_k_cu_6c6be3e0_183374cute7productE)
_ZN40_INTERNAL_396fb4d0_4_k_cu_6c6be3e0_183374cute7productE:
	.zero		1
	.type		_ZN40_INTERNAL_396fb4d0_4_k_cu_6c6be3e0_183374cuda3std3__45__cpo3endE,@object
	.size		_ZN40_INTERNAL_396fb4d0_4_k_cu_6c6be3e0_183374cuda3std3__45__cpo3endE,(_ZN40_INTERNAL_396fb4d0_4_k_cu_6c6be3e0_183374cuda3std3__419piecewise_constructE - _ZN40_INTERNAL_396fb4d0_4_k_cu_6c6be3e0_183374cuda3std3__45__cpo3endE)
_ZN40_INTERNAL_396fb4d0_4_k_cu_6c6be3e0_183374cuda3std3__45__cpo3endE:
	.zero		1
	.type		_ZN40_INTERNAL_396fb4d0_4_k_cu_6c6be3e0_183374cuda3std3__419piecewise_constructE,@object
	.size		_ZN40_INTERNAL_396fb4d0_4_k_cu_6c6be3e0_183374cuda3std3__419piecewise_constructE,(_ZN40_INTERNAL_396fb4d0_4_k_cu_6c6be3e0_183374cuda3std3__45__cpo4cendE - _ZN40_INTERNAL_396fb4d0_4_k_cu_6c6be3e0_183374cuda3std3__419piecewise_constructE)
_ZN40_INTERNAL_396fb4d0_4_k_cu_6c6be3e0_183374cuda3std3__419piecewise_constructE:
	.zero		1
	.type		_ZN40_INTERNAL_396fb4d0_4_k_cu_6c6be3e0_183374cuda3std3__45__cpo4cendE,@object
	.size		_ZN40_INTERNAL_396fb4d0_4_k_cu_6c6be3e0_183374cuda3std3__45__cpo4cendE,(_ZN40_INTERNAL_396fb4d0_4_k_cu_6c6be3e0_183374cuda3std6ranges3__45__cpo4swapE - _ZN40_INTERNAL_396fb4d0_4_k_cu_6c6be3e0_183374cuda3std3__45__cpo4cendE)
_ZN40_INTERNAL_396fb4d0_4_k_cu_6c6be3e0_183374cuda3std3__45__cpo4cendE:
	.zero		1
	.type		_ZN40_INTERNAL_396fb4d0_4_k_cu_6c6be3e0_183374cuda3std6ranges3__45__cpo4swapE,@object
	.size		_ZN40_INTERNAL_396fb4d0_4_k_cu_6c6be3e0_183374cuda3std6ranges3__45__cpo4swapE,(.L_10 - _ZN40_INTERNAL_396fb4d0_4_k_cu_6c6be3e0_183374cuda3std6ranges3__45__cpo4swapE)
_ZN40_INTERNAL_396fb4d0_4_k_cu_6c6be3e0_183374cuda3std6ranges3__45__cpo4swapE:
	.zero		1
.L_10:


//--------------------- .nv.constant0._ZN7cutlass13device_kernelINS_4gemm6kernel13GemmUniversalIN4cute5tupleIJiiiiEEENS1_10collective13CollectiveMmaINS1_35MainloopSm100TmaUmmaWarpSpecializedILi10ELi2ELi4ENS5_IJNS4_1CILi2EEENSA_ILi1EEESC_EEEEENS5_IJNSA_ILi64EEENSA_ILi96EEENSA_ILi128EEEEEEaNS5_IJlSC_lEEEaSJ_NS4_8TiledMMAINS4_8MMA_AtomIJNS4_15SM100_MMA_S8_SSIaaiLi64ELi96ELNS4_4UMMA5MajorE0ELSO_0ELNSN_8SaturateE0EEEEEENS4_6LayoutINS5_IJSC_SC_SC_EEENS5_IJNSA_ILi0EEESU_SU_EEEEENS5_IJNS4_10UnderscoreESX_SX_EEEEENS4_13SM90_TMA_LOADENS4_14ComposedLayoutINS4_7SwizzleILi3ELi4ELi3EEENS4_18smem_ptr_flag_bitsILi8EEENSS_INS5_IJNSA_ILi8EEESH_EEENS5_IJSH_SC_EEEEEEEvNS4_8identityENS4_23SM90_TMA_LOAD_MULTICASTES1A_vS1B_EENS_8epilogue10collective18CollectiveEpilogueINS1E_23Sm100TmaWarpSpecializedILi1ELi1ELi48ELb0ELb0EEEJSI_NS5_IJNSS_ISF_SC_EENSS_ISG_SC_EEEEEaSJ_aSJ_NS1E_6fusion15FusionCallbacksIS1I_NS1M_17LinearCombinationIaiaiLNS_15FloatRoundStyleE2EEESI_S1L_JEEENS4_5SM1004TMEM4LOAD26SM100_TMEM_LOAD_16dp32b16xES10_NS11_INS12_ILi1ELi4ELi3EEES15_NSS_INS5_IJS16_NSA_ILi32EEEEEENS5_IJS1X_SC_EEEEEEENS4_39AutoVectorizingCopyWithAssumedAlignmentILi128EEENS4_14SM90_TMA_STOREES21_S23_S23_EEEvvEEEEvNT_6ParamsE --------------------------
	.section	.nv.constant0._ZN7cutlass13device_kernelINS_4gemm6kernel13GemmUniversalIN4cute5tupleIJiiiiEEENS1_10collective13CollectiveMmaINS1_35MainloopSm100TmaUmmaWarpSpecializedILi10ELi2ELi4ENS5_IJNS4_1CILi2EEENSA_ILi1EEESC_EEEEENS5_IJNSA_ILi64EEENSA_ILi96EEENSA_ILi128EEEEEEaNS5_IJlSC_lEEEaSJ_NS4_8TiledMMAINS4_8MMA_AtomIJNS4_15SM100_MMA_S8_SSIaaiLi64ELi96ELNS4_4UMMA5MajorE0ELSO_0ELNSN_8SaturateE0EEEEEENS4_6LayoutINS5_IJSC_SC_SC_EEENS5_IJNSA_ILi0EEESU_SU_EEEEENS5_IJNS4_10UnderscoreESX_SX_EEEEENS4_13SM90_TMA_LOADENS4_14ComposedLayoutINS4_7SwizzleILi3ELi4ELi3EEENS4_18smem_ptr_flag_bitsILi8EEENSS_INS5_IJNSA_ILi8EEESH_EEENS5_IJSH_SC_EEEEEEEvNS4_8identityENS4_23SM90_TMA_LOAD_MULTICASTES1A_vS1B_EENS_8epilogue10collective18CollectiveEpilogueINS1E_23Sm100TmaWarpSpecializedILi1ELi1ELi48ELb0ELb0EEEJSI_NS5_IJNSS_ISF_SC_EENSS_ISG_SC_EEEEEaSJ_aSJ_NS1E_6fusion15FusionCallbacksIS1I_NS1M_17LinearCombinationIaiaiLNS_15FloatRoundStyleE2EEESI_S1L_JEEENS4_5SM1004TMEM4LOAD26SM100_TMEM_LOAD_16dp32b16xES10_NS11_INS12_ILi1ELi4ELi3EEES15_NSS_INS5_IJS16_NSA_ILi32EEEEEENS5_IJS1X_SC_EEEEEEENS4_39AutoVectorizingCopyWithAssumedAlignmentILi128EEENS4_14SM90_TMA_STOREES21_S23_S23_EEEvvEEEEvNT_6ParamsE,"a",@progbits
	.sectionflags	@""
	.align	4
.nv.constant0._ZN7cutlass13device_kernelINS_4gemm6kernel13GemmUniversalIN4cute5tupleIJiiiiEEENS1_10collective13CollectiveMmaINS1_35MainloopSm100TmaUmmaWarpSpecializedILi10ELi2ELi4ENS5_IJNS4_1CILi2EEENSA_ILi1EEESC_EEEEENS5_IJNSA_ILi64EEENSA_ILi96EEENSA_ILi128EEEEEEaNS5_IJlSC_lEEEaSJ_NS4_8TiledMMAINS4_8MMA_AtomIJNS4_15SM100_MMA_S8_SSIaaiLi64ELi96ELNS4_4UMMA5MajorE0ELSO_0ELNSN_8SaturateE0EEEEEENS4_6LayoutINS5_IJSC_SC_SC_EEENS5_IJNSA_ILi0EEESU_SU_EEEEENS5_IJNS4_10UnderscoreESX_SX_EEEEENS4_13SM90_TMA_LOADENS4_14ComposedLayoutINS4_7SwizzleILi3ELi4ELi3EEENS4_18smem_ptr_flag_bitsILi8EEENSS_INS5_IJNSA_ILi8EEESH_EEENS5_IJSH_SC_EEEEEEEvNS4_8identityENS4_23SM90_TMA_LOAD_MULTICASTES1A_vS1B_EENS_8epilogue10collective18CollectiveEpilogueINS1E_23Sm100TmaWarpSpecializedILi1ELi1ELi48ELb0ELb0EEEJSI_NS5_IJNSS_ISF_SC_EENSS_ISG_SC_EEEEEaSJ_aSJ_NS1E_6fusion15FusionCallbacksIS1I_NS1M_17LinearCombinationIaiaiLNS_15FloatRoundStyleE2EEESI_S1L_JEEENS4_5SM1004TMEM4LOAD26SM100_TMEM_LOAD_16dp32b16xES10_NS11_INS12_ILi1ELi4ELi3EEES15_NSS_INS5_IJS16_NSA_ILi32EEEEEENS5_IJS1X_SC_EEEEEEENS4_39AutoVectorizingCopyWithAssumedAlignmentILi128EEENS4_14SM90_TMA_STOREES21_S23_S23_EEEvvEEEEvNT_6ParamsE:
	.zero		2944


//--------------------- SYMBOLS --------------------------

	.type		.nv.reservedSmem.offset0,@object
	.size		.nv.reservedSmem.offset0,0x4
	.type		.nv.reservedSmem.cap,@object
	.size		.nv.reservedSmem.cap,0x4
	.type		__assertfail,@function
